//
// Generated by NVIDIA NVVM Compiler
//
// Compiler Build ID: CL-36424714
// Cuda compilation tools, release 13.0, V13.0.88
// Based on NVVM 20.0.0
//

.version 9.0
.target sm_100
.address_size 64

	// .globl	_Z19setup_random_kernelP17curandStateXORWOWii
.global .align 4 .b8 precalc_xorwow_matrix[102400];
.global .align 4 .b8 precalc_xorwow_offset_matrix[102400];
.global .align 4 .b8 mrg32k3aM1[2304];
.global .align 4 .b8 mrg32k3aM2[2304];
.global .align 4 .b8 mrg32k3aM1SubSeq[2016];
.global .align 4 .b8 mrg32k3aM2SubSeq[2016];
.global .align 4 .b8 mrg32k3aM1Seq[2304];
.global .align 4 .b8 mrg32k3aM2Seq[2304];
.const .align 8 .b8 __cr_lgamma_table[72];

.visible .entry _Z19setup_random_kernelP17curandStateXORWOWii(
	.param .u64 .ptr .align 1 _Z19setup_random_kernelP17curandStateXORWOWii_param_0,
	.param .u32 _Z19setup_random_kernelP17curandStateXORWOWii_param_1,
	.param .u32 _Z19setup_random_kernelP17curandStateXORWOWii_param_2
)
{
	.reg .pred 	%p<25>;
	.reg .b32 	%r<414>;
	.reg .b64 	%rd<19>;

	ld.param.u64 	%rd8, [_Z19setup_random_kernelP17curandStateXORWOWii_param_0];
	ld.param.u32 	%r183, [_Z19setup_random_kernelP17curandStateXORWOWii_param_1];
	mov.u32 	%r184, %ctaid.x;
	mov.u32 	%r185, %ntid.x;
	mov.u32 	%r186, %tid.x;
	mad.lo.s32 	%r1, %r184, %r185, %r186;
	setp.ge.s32 	%p1, %r1, %r183;
	@%p1 bra 	$L__BB0_44;
	cvta.to.global.u64 	%rd10, %rd8;
	// begin inline asm
	mov.u64 	%rd9, %clock64;
	// end inline asm
	cvt.s64.s32 	%rd18, %r1;
	mul.wide.s32 	%rd11, %r1, 48;
	add.s64 	%rd2, %rd10, %rd11;
	cvt.u32.u64 	%r187, %rd9;
	xor.b32  	%r188, %r187, -1429050551;
	mul.lo.s32 	%r189, %r188, 1099087573;
	{ .reg .b32 tmp; mov.b64 {tmp, %r190}, %rd9; }
	xor.b32  	%r191, %r190, -136515619;
	mul.lo.s32 	%r192, %r191, -1703105765;
	add.s32 	%r193, %r189, %r192;
	add.s32 	%r194, %r193, 6615241;
	add.s32 	%r195, %r189, 123456789;
	st.global.v2.u32 	[%rd2], {%r194, %r195};
	xor.b32  	%r196, %r189, 362436069;
	add.s32 	%r197, %r192, 521288629;
	st.global.v2.u32 	[%rd2+8], {%r196, %r197};
	xor.b32  	%r198, %r192, 88675123;
	add.s32 	%r199, %r189, 5783321;
	st.global.v2.u32 	[%rd2+16], {%r198, %r199};
	setp.eq.s32 	%p2, %r1, 0;
	@%p2 bra 	$L__BB0_43;
	mov.b32 	%r320, 0;
$L__BB0_3:
	and.b64  	%rd4, %rd18, 3;
	setp.eq.s64 	%p3, %rd4, 0;
	@%p3 bra 	$L__BB0_42;
	mul.wide.u32 	%rd12, %r320, 3200;
	mov.u64 	%rd13, precalc_xorwow_matrix;
	add.s64 	%rd5, %rd13, %rd12;
	cvt.u32.u64 	%r3, %rd4;
	mov.b32 	%r321, 0;
$L__BB0_5:
	mov.b32 	%r334, 0;
	mov.u32 	%r335, %r334;
	mov.u32 	%r336, %r334;
	mov.u32 	%r337, %r334;
	mov.u32 	%r338, %r334;
	mov.u32 	%r327, %r334;
$L__BB0_6:
	mul.wide.u32 	%rd14, %r327, 4;
	add.s64 	%rd15, %rd2, %rd14;
	ld.global.u32 	%r11, [%rd15+4];
	shl.b32 	%r12, %r327, 5;
	mov.b32 	%r333, 0;
$L__BB0_7:
	.pragma "nounroll";
	shr.u32 	%r204, %r11, %r333;
	and.b32  	%r205, %r204, 1;
	setp.eq.b32 	%p4, %r205, 1;
	not.pred 	%p5, %p4;
	add.s32 	%r206, %r12, %r333;
	mul.lo.s32 	%r207, %r206, 5;
	mul.wide.u32 	%rd16, %r207, 4;
	add.s64 	%rd6, %rd5, %rd16;
	@%p5 bra 	$L__BB0_9;
	ld.global.u32 	%r208, [%rd6];
	xor.b32  	%r338, %r338, %r208;
	ld.global.u32 	%r209, [%rd6+4];
	xor.b32  	%r337, %r337, %r209;
	ld.global.u32 	%r210, [%rd6+8];
	xor.b32  	%r336, %r336, %r210;
	ld.global.u32 	%r211, [%rd6+12];
	xor.b32  	%r335, %r335, %r211;
	ld.global.u32 	%r212, [%rd6+16];
	xor.b32  	%r334, %r334, %r212;
$L__BB0_9:
	and.b32  	%r214, %r204, 2;
	setp.eq.s32 	%p6, %r214, 0;
	@%p6 bra 	$L__BB0_11;
	ld.global.u32 	%r215, [%rd6+20];
	xor.b32  	%r338, %r338, %r215;
	ld.global.u32 	%r216, [%rd6+24];
	xor.b32  	%r337, %r337, %r216;
	ld.global.u32 	%r217, [%rd6+28];
	xor.b32  	%r336, %r336, %r217;
	ld.global.u32 	%r218, [%rd6+32];
	xor.b32  	%r335, %r335, %r218;
	ld.global.u32 	%r219, [%rd6+36];
	xor.b32  	%r334, %r334, %r219;
$L__BB0_11:
	and.b32  	%r221, %r204, 4;
	setp.eq.s32 	%p7, %r221, 0;
	@%p7 bra 	$L__BB0_13;
	ld.global.u32 	%r222, [%rd6+40];
	xor.b32  	%r338, %r338, %r222;
	ld.global.u32 	%r223, [%rd6+44];
	xor.b32  	%r337, %r337, %r223;
	ld.global.u32 	%r224, [%rd6+48];
	xor.b32  	%r336, %r336, %r224;
	ld.global.u32 	%r225, [%rd6+52];
	xor.b32  	%r335, %r335, %r225;
	ld.global.u32 	%r226, [%rd6+56];
	xor.b32  	%r334, %r334, %r226;
$L__BB0_13:
	and.b32  	%r228, %r204, 8;
	setp.eq.s32 	%p8, %r228, 0;
	@%p8 bra 	$L__BB0_15;
	ld.global.u32 	%r229, [%rd6+60];
	xor.b32  	%r338, %r338, %r229;
	ld.global.u32 	%r230, [%rd6+64];
	xor.b32  	%r337, %r337, %r230;
	ld.global.u32 	%r231, [%rd6+68];
	xor.b32  	%r336, %r336, %r231;
	ld.global.u32 	%r232, [%rd6+72];
	xor.b32  	%r335, %r335, %r232;
	ld.global.u32 	%r233, [%rd6+76];
	xor.b32  	%r334, %r334, %r233;
$L__BB0_15:
	and.b32  	%r235, %r204, 16;
	setp.eq.s32 	%p9, %r235, 0;
	@%p9 bra 	$L__BB0_17;
	ld.global.u32 	%r236, [%rd6+80];
	xor.b32  	%r338, %r338, %r236;
	ld.global.u32 	%r237, [%rd6+84];
	xor.b32  	%r337, %r337, %r237;
	ld.global.u32 	%r238, [%rd6+88];
	xor.b32  	%r336, %r336, %r238;
	ld.global.u32 	%r239, [%rd6+92];
	xor.b32  	%r335, %r335, %r239;
	ld.global.u32 	%r240, [%rd6+96];
	xor.b32  	%r334, %r334, %r240;
$L__BB0_17:
	and.b32  	%r242, %r204, 32;
	setp.eq.s32 	%p10, %r242, 0;
	@%p10 bra 	$L__BB0_19;
	ld.global.u32 	%r243, [%rd6+100];
	xor.b32  	%r338, %r338, %r243;
	ld.global.u32 	%r244, [%rd6+104];
	xor.b32  	%r337, %r337, %r244;
	ld.global.u32 	%r245, [%rd6+108];
	xor.b32  	%r336, %r336, %r245;
	ld.global.u32 	%r246, [%rd6+112];
	xor.b32  	%r335, %r335, %r246;
	ld.global.u32 	%r247, [%rd6+116];
	xor.b32  	%r334, %r334, %r247;
$L__BB0_19:
	and.b32  	%r249, %r204, 64;
	setp.eq.s32 	%p11, %r249, 0;
	@%p11 bra 	$L__BB0_21;
	ld.global.u32 	%r250, [%rd6+120];
	xor.b32  	%r338, %r338, %r250;
	ld.global.u32 	%r251, [%rd6+124];
	xor.b32  	%r337, %r337, %r251;
	ld.global.u32 	%r252, [%rd6+128];
	xor.b32  	%r336, %r336, %r252;
	ld.global.u32 	%r253, [%rd6+132];
	xor.b32  	%r335, %r335, %r253;
	ld.global.u32 	%r254, [%rd6+136];
	xor.b32  	%r334, %r334, %r254;
$L__BB0_21:
	and.b32  	%r256, %r204, 128;
	setp.eq.s32 	%p12, %r256, 0;
	@%p12 bra 	$L__BB0_23;
	ld.global.u32 	%r257, [%rd6+140];
	xor.b32  	%r338, %r338, %r257;
	ld.global.u32 	%r258, [%rd6+144];
	xor.b32  	%r337, %r337, %r258;
	ld.global.u32 	%r259, [%rd6+148];
	xor.b32  	%r336, %r336, %r259;
	ld.global.u32 	%r260, [%rd6+152];
	xor.b32  	%r335, %r335, %r260;
	ld.global.u32 	%r261, [%rd6+156];
	xor.b32  	%r334, %r334, %r261;
$L__BB0_23:
	and.b32  	%r263, %r204, 256;
	setp.eq.s32 	%p13, %r263, 0;
	@%p13 bra 	$L__BB0_25;
	ld.global.u32 	%r264, [%rd6+160];
	xor.b32  	%r338, %r338, %r264;
	ld.global.u32 	%r265, [%rd6+164];
	xor.b32  	%r337, %r337, %r265;
	ld.global.u32 	%r266, [%rd6+168];
	xor.b32  	%r336, %r336, %r266;
	ld.global.u32 	%r267, [%rd6+172];
	xor.b32  	%r335, %r335, %r267;
	ld.global.u32 	%r268, [%rd6+176];
	xor.b32  	%r334, %r334, %r268;
$L__BB0_25:
	and.b32  	%r270, %r204, 512;
	setp.eq.s32 	%p14, %r270, 0;
	@%p14 bra 	$L__BB0_27;
	ld.global.u32 	%r271, [%rd6+180];
	xor.b32  	%r338, %r338, %r271;
	ld.global.u32 	%r272, [%rd6+184];
	xor.b32  	%r337, %r337, %r272;
	ld.global.u32 	%r273, [%rd6+188];
	xor.b32  	%r336, %r336, %r273;
	ld.global.u32 	%r274, [%rd6+192];
	xor.b32  	%r335, %r335, %r274;
	ld.global.u32 	%r275, [%rd6+196];
	xor.b32  	%r334, %r334, %r275;
$L__BB0_27:
	and.b32  	%r277, %r204, 1024;
	setp.eq.s32 	%p15, %r277, 0;
	@%p15 bra 	$L__BB0_29;
	ld.global.u32 	%r278, [%rd6+200];
	xor.b32  	%r338, %r338, %r278;
	ld.global.u32 	%r279, [%rd6+204];
	xor.b32  	%r337, %r337, %r279;
	ld.global.u32 	%r280, [%rd6+208];
	xor.b32  	%r336, %r336, %r280;
	ld.global.u32 	%r281, [%rd6+212];
	xor.b32  	%r335, %r335, %r281;
	ld.global.u32 	%r282, [%rd6+216];
	xor.b32  	%r334, %r334, %r282;
$L__BB0_29:
	and.b32  	%r284, %r204, 2048;
	setp.eq.s32 	%p16, %r284, 0;
	@%p16 bra 	$L__BB0_31;
	ld.global.u32 	%r285, [%rd6+220];
	xor.b32  	%r338, %r338, %r285;
	ld.global.u32 	%r286, [%rd6+224];
	xor.b32  	%r337, %r337, %r286;
	ld.global.u32 	%r287, [%rd6+228];
	xor.b32  	%r336, %r336, %r287;
	ld.global.u32 	%r288, [%rd6+232];
	xor.b32  	%r335, %r335, %r288;
	ld.global.u32 	%r289, [%rd6+236];
	xor.b32  	%r334, %r334, %r289;
$L__BB0_31:
	and.b32  	%r291, %r204, 4096;
	setp.eq.s32 	%p17, %r291, 0;
	@%p17 bra 	$L__BB0_33;
	ld.global.u32 	%r292, [%rd6+240];
	xor.b32  	%r338, %r338, %r292;
	ld.global.u32 	%r293, [%rd6+244];
	xor.b32  	%r337, %r337, %r293;
	ld.global.u32 	%r294, [%rd6+248];
	xor.b32  	%r336, %r336, %r294;
	ld.global.u32 	%r295, [%rd6+252];
	xor.b32  	%r335, %r335, %r295;
	ld.global.u32 	%r296, [%rd6+256];
	xor.b32  	%r334, %r334, %r296;
$L__BB0_33:
	and.b32  	%r298, %r204, 8192;
	setp.eq.s32 	%p18, %r298, 0;
	@%p18 bra 	$L__BB0_35;
	ld.global.u32 	%r299, [%rd6+260];
	xor.b32  	%r338, %r338, %r299;
	ld.global.u32 	%r300, [%rd6+264];
	xor.b32  	%r337, %r337, %r300;
	ld.global.u32 	%r301, [%rd6+268];
	xor.b32  	%r336, %r336, %r301;
	ld.global.u32 	%r302, [%rd6+272];
	xor.b32  	%r335, %r335, %r302;
	ld.global.u32 	%r303, [%rd6+276];
	xor.b32  	%r334, %r334, %r303;
$L__BB0_35:
	and.b32  	%r305, %r204, 16384;
	setp.eq.s32 	%p19, %r305, 0;
	@%p19 bra 	$L__BB0_37;
	ld.global.u32 	%r306, [%rd6+280];
	xor.b32  	%r338, %r338, %r306;
	ld.global.u32 	%r307, [%rd6+284];
	xor.b32  	%r337, %r337, %r307;
	ld.global.u32 	%r308, [%rd6+288];
	xor.b32  	%r336, %r336, %r308;
	ld.global.u32 	%r309, [%rd6+292];
	xor.b32  	%r335, %r335, %r309;
	ld.global.u32 	%r310, [%rd6+296];
	xor.b32  	%r334, %r334, %r310;
$L__BB0_37:
	and.b32  	%r312, %r204, 32768;
	setp.eq.s32 	%p20, %r312, 0;
	@%p20 bra 	$L__BB0_39;
	ld.global.u32 	%r313, [%rd6+300];
	xor.b32  	%r338, %r338, %r313;
	ld.global.u32 	%r314, [%rd6+304];
	xor.b32  	%r337, %r337, %r314;
	ld.global.u32 	%r315, [%rd6+308];
	xor.b32  	%r336, %r336, %r315;
	ld.global.u32 	%r316, [%rd6+312];
	xor.b32  	%r335, %r335, %r316;
	ld.global.u32 	%r317, [%rd6+316];
	xor.b32  	%r334, %r334, %r317;
$L__BB0_39:
	add.s32 	%r333, %r333, 16;
	setp.ne.s32 	%p21, %r333, 32;
	@%p21 bra 	$L__BB0_7;
	mad.lo.s32 	%r318, %r327, -31, %r12;
	add.s32 	%r327, %r318, 1;
	setp.ne.s32 	%p22, %r327, 5;
	@%p22 bra 	$L__BB0_6;
	st.global.u32 	[%rd2+4], %r338;
	st.global.u32 	[%rd2+8], %r337;
	st.global.u32 	[%rd2+12], %r336;
	st.global.u32 	[%rd2+16], %r335;
	st.global.u32 	[%rd2+20], %r334;
	add.s32 	%r321, %r321, 1;
	setp.lt.u32 	%p23, %r321, %r3;
	@%p23 bra 	$L__BB0_5;
$L__BB0_42:
	shr.u64 	%rd7, %rd18, 2;
	add.s32 	%r320, %r320, 1;
	setp.gt.u64 	%p24, %rd18, 3;
	mov.u64 	%rd18, %rd7;
	@%p24 bra 	$L__BB0_3;
$L__BB0_43:
	mov.b32 	%r319, 0;
	st.global.v2.u32 	[%rd2+24], {%r319, %r319};
	st.global.u32 	[%rd2+32], %r319;
	mov.b64 	%rd17, 0;
	st.global.u64 	[%rd2+40], %rd17;
$L__BB0_44:
	ret;

}
	// .globl	_Z16get_random_arrayP17curandStateXORWOWiPd
.visible .entry _Z16get_random_arrayP17curandStateXORWOWiPd(
	.param .u64 .ptr .align 1 _Z16get_random_arrayP17curandStateXORWOWiPd_param_0,
	.param .u32 _Z16get_random_arrayP17curandStateXORWOWiPd_param_1,
	.param .u64 .ptr .align 1 _Z16get_random_arrayP17curandStateXORWOWiPd_param_2
)
{
	.reg .pred 	%p<2>;
	.reg .b32 	%r<28>;
	.reg .b64 	%rd<12>;
	.reg .b64 	%fd<3>;

	ld.param.u64 	%rd1, [_Z16get_random_arrayP17curandStateXORWOWiPd_param_0];
	ld.param.u32 	%r2, [_Z16get_random_arrayP17curandStateXORWOWiPd_param_1];
	ld.param.u64 	%rd2, [_Z16get_random_arrayP17curandStateXORWOWiPd_param_2];
	mov.u32 	%r3, %ctaid.x;
	mov.u32 	%r4, %ntid.x;
	mov.u32 	%r5, %tid.x;
	mad.lo.s32 	%r1, %r3, %r4, %r5;
	setp.ge.s32 	%p1, %r1, %r2;
	@%p1 bra 	$L__BB1_2;
	cvta.to.global.u64 	%rd3, %rd1;
	cvta.to.global.u64 	%rd4, %rd2;
	mul.wide.s32 	%rd5, %r1, 48;
	add.s64 	%rd6, %rd3, %rd5;
	ld.global.v2.u32 	{%r6, %r7}, [%rd6];
	ld.global.u32 	%r8, [%rd6+8];
	ld.global.u32 	%r9, [%rd6+20];
	shr.u32 	%r10, %r7, 2;
	xor.b32  	%r11, %r10, %r7;
	shl.b32 	%r12, %r9, 4;
	shl.b32 	%r13, %r11, 1;
	xor.b32  	%r14, %r12, %r13;
	xor.b32  	%r15, %r14, %r9;
	xor.b32  	%r16, %r15, %r11;
	add.s32 	%r17, %r6, %r16;
	add.s32 	%r18, %r17, 362437;
	shr.u32 	%r19, %r8, 2;
	xor.b32  	%r20, %r19, %r8;
	shl.b32 	%r21, %r16, 4;
	shl.b32 	%r22, %r20, 1;
	xor.b32  	%r23, %r22, %r21;
	xor.b32  	%r24, %r23, %r20;
	xor.b32  	%r25, %r24, %r16;
	add.s32 	%r26, %r6, %r25;
	add.s32 	%r27, %r26, 724874;
	cvt.u64.u32 	%rd7, %r18;
	mul.wide.u32 	%rd8, %r27, 2097152;
	xor.b64  	%rd9, %rd8, %rd7;
	cvt.rn.f64.u64 	%fd1, %rd9;
	fma.rn.f64 	%fd2, %fd1, 0d3CA0000000000000, 0d3C90000000000000;
	mul.wide.s32 	%rd10, %r1, 8;
	add.s64 	%rd11, %rd4, %rd10;
	st.global.f64 	[%rd11], %fd2;
$L__BB1_2:
	ret;

}
	// .globl	_Z15phase_one_shiftPdS_S_PiP17curandStateXORWOWi
.visible .entry _Z15phase_one_shiftPdS_S_PiP17curandStateXORWOWi(
	.param .u64 .ptr .align 1 _Z15phase_one_shiftPdS_S_PiP17curandStateXORWOWi_param_0,
	.param .u64 .ptr .align 1 _Z15phase_one_shiftPdS_S_PiP17curandStateXORWOWi_param_1,
	.param .u64 .ptr .align 1 _Z15phase_one_shiftPdS_S_PiP17curandStateXORWOWi_param_2,
	.param .u64 .ptr .align 1 _Z15phase_one_shiftPdS_S_PiP17curandStateXORWOWi_param_3,
	.param .u64 .ptr .align 1 _Z15phase_one_shiftPdS_S_PiP17curandStateXORWOWi_param_4,
	.param .u32 _Z15phase_one_shiftPdS_S_PiP17curandStateXORWOWi_param_5
)
{
	.reg .pred 	%p<2>;
	.reg .b32 	%r<25>;
	.reg .b32 	%f<4>;
	.reg .b64 	%rd<20>;
	.reg .b64 	%fd<9>;

	ld.param.u64 	%rd2, [_Z15phase_one_shiftPdS_S_PiP17curandStateXORWOWi_param_1];
	ld.param.u64 	%rd3, [_Z15phase_one_shiftPdS_S_PiP17curandStateXORWOWi_param_2];
	ld.param.u64 	%rd4, [_Z15phase_one_shiftPdS_S_PiP17curandStateXORWOWi_param_3];
	ld.param.u64 	%rd5, [_Z15phase_one_shiftPdS_S_PiP17curandStateXORWOWi_param_4];
	ld.param.u32 	%r2, [_Z15phase_one_shiftPdS_S_PiP17curandStateXORWOWi_param_5];
	mov.u32 	%r3, %ctaid.x;
	mov.u32 	%r4, %ntid.x;
	mov.u32 	%r5, %tid.x;
	mad.lo.s32 	%r1, %r3, %r4, %r5;
	setp.ge.s32 	%p1, %r1, %r2;
	@%p1 bra 	$L__BB2_2;
	ld.param.u64 	%rd19, [_Z15phase_one_shiftPdS_S_PiP17curandStateXORWOWi_param_0];
	cvta.to.global.u64 	%rd6, %rd5;
	cvta.to.global.u64 	%rd7, %rd2;
	cvta.to.global.u64 	%rd8, %rd19;
	cvta.to.global.u64 	%rd9, %rd3;
	cvta.to.global.u64 	%rd10, %rd4;
	mul.wide.s32 	%rd11, %r1, 48;
	add.s64 	%rd12, %rd6, %rd11;
	ld.global.v2.u32 	{%r6, %r7}, [%rd12];
	ld.global.v2.u32 	{%r8, %r9}, [%rd12+8];
	ld.global.v2.u32 	{%r10, %r11}, [%rd12+16];
	ld.global.v2.u32 	{%r12, %r13}, [%rd12+24];
	ld.global.f32 	%f1, [%rd12+32];
	ld.global.f64 	%fd1, [%rd12+40];
	mul.wide.s32 	%rd13, %r1, 8;
	add.s64 	%rd14, %rd7, %rd13;
	ld.global.f64 	%fd2, [%rd14];
	shr.u32 	%r14, %r7, 2;
	xor.b32  	%r15, %r14, %r7;
	shl.b32 	%r16, %r11, 4;
	shl.b32 	%r17, %r15, 1;
	xor.b32  	%r18, %r16, %r17;
	xor.b32  	%r19, %r18, %r11;
	xor.b32  	%r20, %r19, %r15;
	add.s32 	%r21, %r6, 362437;
	add.s32 	%r22, %r20, %r21;
	cvt.rn.f32.u32 	%f2, %r22;
	fma.rn.f32 	%f3, %f2, 0f2F800000, 0f2F000000;
	cvt.f64.f32 	%fd3, %f3;
	add.s64 	%rd15, %rd8, %rd13;
	ld.global.f64 	%fd4, [%rd15];
	mul.f64 	%fd5, %fd4, %fd3;
	cvt.rmi.s32.f64 	%r23, %fd5;
	cvt.rn.f64.s32 	%fd6, %r23;
	add.s64 	%rd16, %rd9, %rd13;
	ld.global.f64 	%fd7, [%rd16];
	fma.rn.f64 	%fd8, %fd7, %fd6, %fd2;
	cvt.rni.s32.f64 	%r24, %fd8;
	mul.wide.s32 	%rd17, %r1, 4;
	add.s64 	%rd18, %rd10, %rd17;
	st.global.u32 	[%rd18], %r24;
	st.global.v2.u32 	[%rd12], {%r21, %r8};
	st.global.v2.u32 	[%rd12+8], {%r9, %r10};
	st.global.v2.u32 	[%rd12+16], {%r11, %r20};
	st.global.v2.u32 	[%rd12+24], {%r12, %r13};
	st.global.f32 	[%rd12+32], %f1;
	st.global.f64 	[%rd12+40], %fd1;
$L__BB2_2:
	ret;

}
	// .globl	_Z11phase_one_iPiPdS0_S0_S_P17curandStateXORWOWi
.visible .entry _Z11phase_one_iPiPdS0_S0_S_P17curandStateXORWOWi(
	.param .u64 .ptr .align 1 _Z11phase_one_iPiPdS0_S0_S_P17curandStateXORWOWi_param_0,
	.param .u64 .ptr .align 1 _Z11phase_one_iPiPdS0_S0_S_P17curandStateXORWOWi_param_1,
	.param .u64 .ptr .align 1 _Z11phase_one_iPiPdS0_S0_S_P17curandStateXORWOWi_param_2,
	.param .u64 .ptr .align 1 _Z11phase_one_iPiPdS0_S0_S_P17curandStateXORWOWi_param_3,
	.param .u64 .ptr .align 1 _Z11phase_one_iPiPdS0_S0_S_P17curandStateXORWOWi_param_4,
	.param .u64 .ptr .align 1 _Z11phase_one_iPiPdS0_S0_S_P17curandStateXORWOWi_param_5,
	.param .u32 _Z11phase_one_iPiPdS0_S0_S_P17curandStateXORWOWi_param_6
)
{
	.reg .pred 	%p<2>;
	.reg .b32 	%r<27>;
	.reg .b32 	%f<4>;
	.reg .b64 	%rd<19>;
	.reg .b64 	%fd<6>;

	ld.param.u64 	%rd4, [_Z11phase_one_iPiPdS0_S0_S_P17curandStateXORWOWi_param_5];
	ld.param.u32 	%r2, [_Z11phase_one_iPiPdS0_S0_S_P17curandStateXORWOWi_param_6];
	mov.u32 	%r3, %ctaid.x;
	mov.u32 	%r4, %ntid.x;
	mov.u32 	%r5, %tid.x;
	mad.lo.s32 	%r1, %r3, %r4, %r5;
	setp.ge.s32 	%p1, %r1, %r2;
	@%p1 bra 	$L__BB3_2;
	ld.param.u64 	%rd18, [_Z11phase_one_iPiPdS0_S0_S_P17curandStateXORWOWi_param_4];
	ld.param.u64 	%rd17, [_Z11phase_one_iPiPdS0_S0_S_P17curandStateXORWOWi_param_3];
	ld.param.u64 	%rd16, [_Z11phase_one_iPiPdS0_S0_S_P17curandStateXORWOWi_param_0];
	cvta.to.global.u64 	%rd5, %rd4;
	cvta.to.global.u64 	%rd6, %rd17;
	cvta.to.global.u64 	%rd7, %rd18;
	cvta.to.global.u64 	%rd8, %rd16;
	mul.wide.s32 	%rd9, %r1, 48;
	add.s64 	%rd10, %rd5, %rd9;
	ld.global.v2.u32 	{%r6, %r7}, [%rd10];
	ld.global.v2.u32 	{%r8, %r9}, [%rd10+8];
	ld.global.v2.u32 	{%r10, %r11}, [%rd10+16];
	ld.global.v2.u32 	{%r12, %r13}, [%rd10+24];
	ld.global.f32 	%f1, [%rd10+32];
	ld.global.f64 	%fd1, [%rd10+40];
	shr.u32 	%r14, %r7, 2;
	xor.b32  	%r15, %r14, %r7;
	shl.b32 	%r16, %r11, 4;
	shl.b32 	%r17, %r15, 1;
	xor.b32  	%r18, %r16, %r17;
	xor.b32  	%r19, %r18, %r11;
	xor.b32  	%r20, %r19, %r15;
	add.s32 	%r21, %r6, 362437;
	add.s32 	%r22, %r20, %r21;
	cvt.rn.f32.u32 	%f2, %r22;
	fma.rn.f32 	%f3, %f2, 0f2F800000, 0f2F000000;
	cvt.f64.f32 	%fd2, %f3;
	mul.wide.s32 	%rd11, %r1, 8;
	add.s64 	%rd12, %rd6, %rd11;
	ld.global.f64 	%fd3, [%rd12];
	mul.f64 	%fd4, %fd3, %fd2;
	cvt.rmi.s32.f64 	%r23, %fd4;
	mul.wide.s32 	%rd13, %r1, 4;
	add.s64 	%rd14, %rd7, %rd13;
	ld.global.u32 	%r24, [%rd14];
	add.s32 	%r25, %r23, %r24;
	cvt.rn.f64.s32 	%fd5, %r25;
	cvt.rni.s32.f64 	%r26, %fd5;
	add.s64 	%rd15, %rd8, %rd13;
	st.global.u32 	[%rd15], %r26;
	st.global.v2.u32 	[%rd10], {%r21, %r8};
	st.global.v2.u32 	[%rd10+8], {%r9, %r10};
	st.global.v2.u32 	[%rd10+16], {%r11, %r20};
	st.global.v2.u32 	[%rd10+24], {%r12, %r13};
	st.global.f32 	[%rd10+32], %f1;
	st.global.f64 	[%rd10+40], %fd1;
$L__BB3_2:
	ret;

}
	// .globl	_Z11phase_one_jPiS_PdS0_S0_S_P17curandStateXORWOWi
.visible .entry _Z11phase_one_jPiS_PdS0_S0_S_P17curandStateXORWOWi(
	.param .u64 .ptr .align 1 _Z11phase_one_jPiS_PdS0_S0_S_P17curandStateXORWOWi_param_0,
	.param .u64 .ptr .align 1 _Z11phase_one_jPiS_PdS0_S0_S_P17curandStateXORWOWi_param_1,
	.param .u64 .ptr .align 1 _Z11phase_one_jPiS_PdS0_S0_S_P17curandStateXORWOWi_param_2,
	.param .u64 .ptr .align 1 _Z11phase_one_jPiS_PdS0_S0_S_P17curandStateXORWOWi_param_3,
	.param .u64 .ptr .align 1 _Z11phase_one_jPiS_PdS0_S0_S_P17curandStateXORWOWi_param_4,
	.param .u64 .ptr .align 1 _Z11phase_one_jPiS_PdS0_S0_S_P17curandStateXORWOWi_param_5,
	.param .u64 .ptr .align 1 _Z11phase_one_jPiS_PdS0_S0_S_P17curandStateXORWOWi_param_6,
	.param .u32 _Z11phase_one_jPiS_PdS0_S0_S_P17curandStateXORWOWi_param_7
)
{
	.reg .pred 	%p<3>;
	.reg .b32 	%r<30>;
	.reg .b32 	%f<4>;
	.reg .b64 	%rd<22>;
	.reg .b64 	%fd<7>;

	ld.param.u64 	%rd6, [_Z11phase_one_jPiS_PdS0_S0_S_P17curandStateXORWOWi_param_5];
	ld.param.u64 	%rd7, [_Z11phase_one_jPiS_PdS0_S0_S_P17curandStateXORWOWi_param_6];
	ld.param.u32 	%r12, [_Z11phase_one_jPiS_PdS0_S0_S_P17curandStateXORWOWi_param_7];
	mov.u32 	%r13, %ctaid.x;
	mov.u32 	%r14, %ntid.x;
	mov.u32 	%r15, %tid.x;
	mad.lo.s32 	%r1, %r13, %r14, %r15;
	setp.ge.s32 	%p1, %r1, %r12;
	@%p1 bra 	$L__BB4_4;
	ld.param.u64 	%rd21, [_Z11phase_one_jPiS_PdS0_S0_S_P17curandStateXORWOWi_param_4];
	ld.param.u64 	%rd20, [_Z11phase_one_jPiS_PdS0_S0_S_P17curandStateXORWOWi_param_1];
	ld.param.u64 	%rd19, [_Z11phase_one_jPiS_PdS0_S0_S_P17curandStateXORWOWi_param_0];
	cvta.to.global.u64 	%rd8, %rd7;
	cvta.to.global.u64 	%rd9, %rd20;
	cvta.to.global.u64 	%rd10, %rd21;
	cvta.to.global.u64 	%rd11, %rd6;
	cvta.to.global.u64 	%rd12, %rd19;
	mul.wide.s32 	%rd13, %r1, 48;
	add.s64 	%rd1, %rd8, %rd13;
	ld.global.v2.u32 	{%r16, %r17}, [%rd1];
	ld.global.v2.u32 	{%r2, %r3}, [%rd1+8];
	ld.global.v2.u32 	{%r4, %r6}, [%rd1+16];
	ld.global.v2.u32 	{%r7, %r8}, [%rd1+24];
	ld.global.f32 	%f1, [%rd1+32];
	ld.global.f64 	%fd1, [%rd1+40];
	shr.u32 	%r18, %r17, 2;
	xor.b32  	%r19, %r18, %r17;
	shl.b32 	%r20, %r6, 4;
	shl.b32 	%r21, %r19, 1;
	xor.b32  	%r22, %r20, %r21;
	xor.b32  	%r23, %r22, %r6;
	xor.b32  	%r9, %r23, %r19;
	add.s32 	%r10, %r16, 362437;
	add.s32 	%r24, %r9, %r10;
	cvt.rn.f32.u32 	%f2, %r24;
	fma.rn.f32 	%f3, %f2, 0f2F800000, 0f2F000000;
	cvt.f64.f32 	%fd2, %f3;
	mul.wide.s32 	%rd14, %r1, 8;
	add.s64 	%rd15, %rd10, %rd14;
	ld.global.f64 	%fd3, [%rd15];
	add.f64 	%fd4, %fd3, 0dBFF0000000000000;
	mul.f64 	%fd5, %fd4, %fd2;
	cvt.rmi.s32.f64 	%r25, %fd5;
	mul.wide.s32 	%rd16, %r1, 4;
	add.s64 	%rd17, %rd11, %rd16;
	ld.global.u32 	%r26, [%rd17];
	add.s32 	%r27, %r25, %r26;
	cvt.rn.f64.s32 	%fd6, %r27;
	cvt.rni.s32.f64 	%r11, %fd6;
	add.s64 	%rd2, %rd9, %rd16;
	st.global.u32 	[%rd2], %r11;
	add.s64 	%rd18, %rd12, %rd16;
	ld.global.u32 	%r28, [%rd18];
	setp.lt.s32 	%p2, %r11, %r28;
	@%p2 bra 	$L__BB4_3;
	add.s32 	%r29, %r11, 1;
	st.global.u32 	[%rd2], %r29;
$L__BB4_3:
	st.global.v2.u32 	[%rd1], {%r10, %r2};
	st.global.v2.u32 	[%rd1+8], {%r3, %r4};
	st.global.v2.u32 	[%rd1+16], {%r6, %r9};
	st.global.v2.u32 	[%rd1+24], {%r7, %r8};
	st.global.f32 	[%rd1+32], %f1;
	st.global.f64 	[%rd1+40], %fd1;
$L__BB4_4:
	ret;

}
	// .globl	_Z14phase_two_fillPdS_S_P17curandStateXORWOWi
.visible .entry _Z14phase_two_fillPdS_S_P17curandStateXORWOWi(
	.param .u64 .ptr .align 1 _Z14phase_two_fillPdS_S_P17curandStateXORWOWi_param_0,
	.param .u64 .ptr .align 1 _Z14phase_two_fillPdS_S_P17curandStateXORWOWi_param_1,
	.param .u64 .ptr .align 1 _Z14phase_two_fillPdS_S_P17curandStateXORWOWi_param_2,
	.param .u64 .ptr .align 1 _Z14phase_two_fillPdS_S_P17curandStateXORWOWi_param_3,
	.param .u32 _Z14phase_two_fillPdS_S_P17curandStateXORWOWi_param_4
)
{
	.reg .pred 	%p<2>;
	.reg .b32 	%r<24>;
	.reg .b32 	%f<4>;
	.reg .b64 	%rd<18>;
	.reg .b64 	%fd<8>;

	ld.param.u64 	%rd4, [_Z14phase_two_fillPdS_S_P17curandStateXORWOWi_param_3];
	ld.param.u32 	%r2, [_Z14phase_two_fillPdS_S_P17curandStateXORWOWi_param_4];
	mov.u32 	%r3, %ctaid.x;
	mov.u32 	%r4, %ntid.x;
	mov.u32 	%r5, %tid.x;
	mad.lo.s32 	%r1, %r3, %r4, %r5;
	setp.ge.s32 	%p1, %r1, %r2;
	@%p1 bra 	$L__BB5_2;
	ld.param.u64 	%rd17, [_Z14phase_two_fillPdS_S_P17curandStateXORWOWi_param_2];
	ld.param.u64 	%rd16, [_Z14phase_two_fillPdS_S_P17curandStateXORWOWi_param_1];
	ld.param.u64 	%rd15, [_Z14phase_two_fillPdS_S_P17curandStateXORWOWi_param_0];
	cvta.to.global.u64 	%rd5, %rd4;
	cvta.to.global.u64 	%rd6, %rd15;
	cvta.to.global.u64 	%rd7, %rd16;
	cvta.to.global.u64 	%rd8, %rd17;
	mul.wide.s32 	%rd9, %r1, 48;
	add.s64 	%rd10, %rd5, %rd9;
	ld.global.v2.u32 	{%r6, %r7}, [%rd10];
	ld.global.v2.u32 	{%r8, %r9}, [%rd10+8];
	ld.global.v2.u32 	{%r10, %r11}, [%rd10+16];
	ld.global.v2.u32 	{%r12, %r13}, [%rd10+24];
	ld.global.f32 	%f1, [%rd10+32];
	ld.global.f64 	%fd1, [%rd10+40];
	mul.wide.s32 	%rd11, %r1, 8;
	add.s64 	%rd12, %rd6, %rd11;
	ld.global.f64 	%fd2, [%rd12];
	shr.u32 	%r14, %r7, 2;
	xor.b32  	%r15, %r14, %r7;
	shl.b32 	%r16, %r11, 4;
	shl.b32 	%r17, %r15, 1;
	xor.b32  	%r18, %r16, %r17;
	xor.b32  	%r19, %r18, %r11;
	xor.b32  	%r20, %r19, %r15;
	add.s32 	%r21, %r6, 362437;
	add.s32 	%r22, %r20, %r21;
	cvt.rn.f32.u32 	%f2, %r22;
	fma.rn.f32 	%f3, %f2, 0f2F800000, 0f2F000000;
	cvt.f64.f32 	%fd3, %f3;
	add.s64 	%rd13, %rd7, %rd11;
	ld.global.f64 	%fd4, [%rd13];
	mul.f64 	%fd5, %fd4, %fd3;
	cvt.rmi.s32.f64 	%r23, %fd5;
	cvt.rn.f64.s32 	%fd6, %r23;
	add.f64 	%fd7, %fd2, %fd6;
	add.s64 	%rd14, %rd8, %rd11;
	st.global.f64 	[%rd14], %fd7;
	st.global.v2.u32 	[%rd10], {%r21, %r8};
	st.global.v2.u32 	[%rd10+8], {%r9, %r10};
	st.global.v2.u32 	[%rd10+16], {%r11, %r20};
	st.global.v2.u32 	[%rd10+24], {%r12, %r13};
	st.global.f32 	[%rd10+32], %f1;
	st.global.f64 	[%rd10+40], %fd1;
$L__BB5_2:
	ret;

}
	// .globl	_Z14phase_two_bulkPdS_S_P17curandStateXORWOWi
.visible .entry _Z14phase_two_bulkPdS_S_P17curandStateXORWOWi(
	.param .u64 .ptr .align 1 _Z14phase_two_bulkPdS_S_P17curandStateXORWOWi_param_0,
	.param .u64 .ptr .align 1 _Z14phase_two_bulkPdS_S_P17curandStateXORWOWi_param_1,
	.param .u64 .ptr .align 1 _Z14phase_two_bulkPdS_S_P17curandStateXORWOWi_param_2,
	.param .u64 .ptr .align 1 _Z14phase_two_bulkPdS_S_P17curandStateXORWOWi_param_3,
	.param .u32 _Z14phase_two_bulkPdS_S_P17curandStateXORWOWi_param_4
)
{
	.reg .pred 	%p<2>;
	.reg .b32 	%r<24>;
	.reg .b32 	%f<4>;
	.reg .b64 	%rd<18>;
	.reg .b64 	%fd<8>;

	ld.param.u64 	%rd4, [_Z14phase_two_bulkPdS_S_P17curandStateXORWOWi_param_3];
	ld.param.u32 	%r2, [_Z14phase_two_bulkPdS_S_P17curandStateXORWOWi_param_4];
	mov.u32 	%r3, %ctaid.x;
	mov.u32 	%r4, %ntid.x;
	mov.u32 	%r5, %tid.x;
	mad.lo.s32 	%r1, %r3, %r4, %r5;
	setp.ge.s32 	%p1, %r1, %r2;
	@%p1 bra 	$L__BB6_2;
	ld.param.u64 	%rd17, [_Z14phase_two_bulkPdS_S_P17curandStateXORWOWi_param_2];
	ld.param.u64 	%rd16, [_Z14phase_two_bulkPdS_S_P17curandStateXORWOWi_param_1];
	ld.param.u64 	%rd15, [_Z14phase_two_bulkPdS_S_P17curandStateXORWOWi_param_0];
	cvta.to.global.u64 	%rd5, %rd4;
	cvta.to.global.u64 	%rd6, %rd15;
	cvta.to.global.u64 	%rd7, %rd16;
	cvta.to.global.u64 	%rd8, %rd17;
	mul.wide.s32 	%rd9, %r1, 48;
	add.s64 	%rd10, %rd5, %rd9;
	ld.global.v2.u32 	{%r6, %r7}, [%rd10];
	ld.global.v2.u32 	{%r8, %r9}, [%rd10+8];
	ld.global.v2.u32 	{%r10, %r11}, [%rd10+16];
	ld.global.v2.u32 	{%r12, %r13}, [%rd10+24];
	ld.global.f32 	%f1, [%rd10+32];
	ld.global.f64 	%fd1, [%rd10+40];
	mul.wide.s32 	%rd11, %r1, 8;
	add.s64 	%rd12, %rd6, %rd11;
	ld.global.f64 	%fd2, [%rd12];
	shr.u32 	%r14, %r7, 2;
	xor.b32  	%r15, %r14, %r7;
	shl.b32 	%r16, %r11, 4;
	shl.b32 	%r17, %r15, 1;
	xor.b32  	%r18, %r16, %r17;
	xor.b32  	%r19, %r18, %r11;
	xor.b32  	%r20, %r19, %r15;
	add.s32 	%r21, %r6, 362437;
	add.s32 	%r22, %r20, %r21;
	cvt.rn.f32.u32 	%f2, %r22;
	fma.rn.f32 	%f3, %f2, 0f2F800000, 0f2F000000;
	cvt.f64.f32 	%fd3, %f3;
	add.s64 	%rd13, %rd7, %rd11;
	ld.global.f64 	%fd4, [%rd13];
	mul.f64 	%fd5, %fd4, %fd3;
	cvt.rmi.s32.f64 	%r23, %fd5;
	cvt.rn.f64.s32 	%fd6, %r23;
	add.f64 	%fd7, %fd2, %fd6;
	add.s64 	%rd14, %rd8, %rd11;
	st.global.f64 	[%rd14], %fd7;
	st.global.v2.u32 	[%rd10], {%r21, %r8};
	st.global.v2.u32 	[%rd10+8], {%r9, %r10};
	st.global.v2.u32 	[%rd10+16], {%r11, %r20};
	st.global.v2.u32 	[%rd10+24], {%r12, %r13};
	st.global.f32 	[%rd10+32], %f1;
	st.global.f64 	[%rd10+40], %fd1;
$L__BB6_2:
	ret;

}
	// .globl	_Z11phase_two_dPdS_PiS_P17curandStateXORWOWi
.visible .entry _Z11phase_two_dPdS_PiS_P17curandStateXORWOWi(
	.param .u64 .ptr .align 1 _Z11phase_two_dPdS_PiS_P17curandStateXORWOWi_param_0,
	.param .u64 .ptr .align 1 _Z11phase_two_dPdS_PiS_P17curandStateXORWOWi_param_1,
	.param .u64 .ptr .align 1 _Z11phase_two_dPdS_PiS_P17curandStateXORWOWi_param_2,
	.param .u64 .ptr .align 1 _Z11phase_two_dPdS_PiS_P17curandStateXORWOWi_param_3,
	.param .u64 .ptr .align 1 _Z11phase_two_dPdS_PiS_P17curandStateXORWOWi_param_4,
	.param .u32 _Z11phase_two_dPdS_PiS_P17curandStateXORWOWi_param_5
)
{
	.reg .pred 	%p<3>;
	.reg .b32 	%r<25>;
	.reg .b32 	%f<4>;
	.reg .b64 	%rd<22>;
	.reg .b64 	%fd<8>;

	ld.param.u64 	%rd3, [_Z11phase_two_dPdS_PiS_P17curandStateXORWOWi_param_1];
	ld.param.u64 	%rd4, [_Z11phase_two_dPdS_PiS_P17curandStateXORWOWi_param_2];
	ld.param.u64 	%rd5, [_Z11phase_two_dPdS_PiS_P17curandStateXORWOWi_param_3];
	ld.param.u64 	%rd6, [_Z11phase_two_dPdS_PiS_P17curandStateXORWOWi_param_4];
	ld.param.u32 	%r11, [_Z11phase_two_dPdS_PiS_P17curandStateXORWOWi_param_5];
	mov.u32 	%r12, %ctaid.x;
	mov.u32 	%r13, %ntid.x;
	mov.u32 	%r14, %tid.x;
	mad.lo.s32 	%r1, %r12, %r13, %r14;
	setp.ge.s32 	%p1, %r1, %r11;
	@%p1 bra 	$L__BB7_5;
	cvta.to.global.u64 	%rd7, %rd6;
	cvta.to.global.u64 	%rd8, %rd5;
	mul.wide.s32 	%rd9, %r1, 48;
	add.s64 	%rd1, %rd7, %rd9;
	ld.global.v2.u32 	{%r15, %r16}, [%rd1];
	ld.global.v2.u32 	{%r2, %r3}, [%rd1+8];
	ld.global.v2.u32 	{%r4, %r6}, [%rd1+16];
	ld.global.v2.u32 	{%r7, %r8}, [%rd1+24];
	ld.global.f32 	%f1, [%rd1+32];
	ld.global.f64 	%fd1, [%rd1+40];
	shr.u32 	%r17, %r16, 2;
	xor.b32  	%r18, %r17, %r16;
	shl.b32 	%r19, %r6, 4;
	shl.b32 	%r20, %r18, 1;
	xor.b32  	%r21, %r19, %r20;
	xor.b32  	%r22, %r21, %r6;
	xor.b32  	%r9, %r22, %r18;
	add.s32 	%r10, %r15, 362437;
	add.s32 	%r23, %r9, %r10;
	cvt.rn.f32.u32 	%f2, %r23;
	fma.rn.f32 	%f3, %f2, 0f2F800000, 0f2F000000;
	cvt.f64.f32 	%fd5, %f3;
	mul.wide.s32 	%rd10, %r1, 8;
	add.s64 	%rd11, %rd8, %rd10;
	ld.global.f64 	%fd6, [%rd11];
	setp.leu.f64 	%p2, %fd6, %fd5;
	@%p2 bra 	$L__BB7_3;
	ld.param.u64 	%rd21, [_Z11phase_two_dPdS_PiS_P17curandStateXORWOWi_param_0];
	cvta.to.global.u64 	%rd15, %rd21;
	add.s64 	%rd17, %rd15, %rd10;
	ld.global.f64 	%fd7, [%rd17];
	bra.uni 	$L__BB7_4;
$L__BB7_3:
	cvta.to.global.u64 	%rd12, %rd3;
	add.s64 	%rd14, %rd12, %rd10;
	ld.global.f64 	%fd7, [%rd14];
$L__BB7_4:
	cvt.rni.s32.f64 	%r24, %fd7;
	cvta.to.global.u64 	%rd18, %rd4;
	mul.wide.s32 	%rd19, %r1, 4;
	add.s64 	%rd20, %rd18, %rd19;
	st.global.u32 	[%rd20], %r24;
	st.global.v2.u32 	[%rd1], {%r10, %r2};
	st.global.v2.u32 	[%rd1+8], {%r3, %r4};
	st.global.v2.u32 	[%rd1+16], {%r6, %r9};
	st.global.v2.u32 	[%rd1+24], {%r7, %r8};
	st.global.f32 	[%rd1+32], %f1;
	st.global.f64 	[%rd1+40], %fd1;
$L__BB7_5:
	ret;

}


// ===== COMPILED SASS (sm_100) =====

	.target	sm_100

	.elftype	@"ET_EXEC"


//--------------------- .note.nv.tkinfo           --------------------------
	.section	.note.nv.tkinfo,"",@"SHT_NOTE"
	.sectionflags	@"SHF_NOTE_NV_TKINFO"
	.tkinfo
        /*0018*/ 	.word	0x00000002
        /*0030*/ 	.string	""
        /*0030*/ 	.string	"ptxas"
        /*0030*/ 	.string	"Cuda compilation tools, release 13.0, V13.0.88"
        /*0030*/ 	.string	"Build cuda_13.0.r13.0/compiler.36424714_0"
        /*0030*/ 	.string	"-arch sm_100 -m 64 "



//--------------------- .note.nv.cuinfo           --------------------------
	.section	.note.nv.cuinfo,"",@"SHT_NOTE"
	.sectionflags	@"SHF_NOTE_NV_CUINFO"
        /*0018*/ 	.short	0x0002
        /*001a*/ 	.short	0x0064
        /*001c*/ 	.short	0x0082
	.zero		2


//--------------------- .nv.info                  --------------------------
	.section	.nv.info,"",@"SHT_CUDA_INFO"
	.align	4


	//----- nvinfo : EIATTR_REGCOUNT
	.align		4
        /*0000*/ 	.byte	0x04, 0x2f
        /*0002*/ 	.short	(.L_10 - .L_9)
	.align		4
.L_9:
        /*0004*/ 	.word	index@(_Z19setup_random_kernelP17curandStateXORWOWii)
        /*0008*/ 	.word	0x0000001f


	//----- nvinfo : EIATTR_FRAME_SIZE
	.align		4
.L_10:
        /*000c*/ 	.byte	0x04, 0x11
        /*000e*/ 	.short	(.L_12 - .L_11)
	.align		4
.L_11:
        /*0010*/ 	.word	index@(_Z19setup_random_kernelP17curandStateXORWOWii)
        /*0014*/ 	.word	0x00000000


	//----- nvinfo : EIATTR_REGCOUNT
	.align		4
.L_12:
        /*0018*/ 	.byte	0x04, 0x2f
        /*001a*/ 	.short	(.L_14 - .L_13)
	.align		4
.L_13:
        /*001c*/ 	.word	index@(_Z16get_random_arrayP17curandStateXORWOWiPd)
        /*0020*/ 	.word	0x0000000d


	//----- nvinfo : EIATTR_FRAME_SIZE
	.align		4
.L_14:
        /*0024*/ 	.byte	0x04, 0x11
        /*0026*/ 	.short	(.L_16 - .L_15)
	.align		4
.L_15:
        /*0028*/ 	.word	index@(_Z16get_random_arrayP17curandStateXORWOWiPd)
        /*002c*/ 	.word	0x00000000


	//----- nvinfo : EIATTR_REGCOUNT
	.align		4
.L_16:
        /*0030*/ 	.byte	0x04, 0x2f
        /*0032*/ 	.short	(.L_18 - .L_17)
	.align		4
.L_17:
        /*0034*/ 	.word	index@(_Z15phase_one_shiftPdS_S_PiP17curandStateXORWOWi)
        /*0038*/ 	.word	0x0000001e


	//----- nvinfo : EIATTR_FRAME_SIZE
	.align		4
.L_18:
        /*003c*/ 	.byte	0x04, 0x11
        /*003e*/ 	.short	(.L_20 - .L_19)
	.align		4
.L_19:
        /*0040*/ 	.word	index@(_Z15phase_one_shiftPdS_S_PiP17curandStateXORWOWi)
        /*0044*/ 	.word	0x00000000


	//----- nvinfo : EIATTR_REGCOUNT
	.align		4
.L_20:
        /*0048*/ 	.byte	0x04, 0x2f
        /*004a*/ 	.short	(.L_22 - .L_21)
	.align		4
.L_21:
        /*004c*/ 	.word	index@(_Z11phase_one_iPiPdS0_S0_S_P17curandStateXORWOWi)
        /*0050*/ 	.word	0x0000001c


	//----- nvinfo : EIATTR_FRAME_SIZE
	.align		4
.L_22:
        /*0054*/ 	.byte	0x04, 0x11
        /*0056*/ 	.short	(.L_24 - .L_23)
	.align		4
.L_23:
        /*0058*/ 	.word	index@(_Z11phase_one_iPiPdS0_S0_S_P17curandStateXORWOWi)
        /*005c*/ 	.word	0x00000000


	//----- nvinfo : EIATTR_REGCOUNT
	.align		4
.L_24:
        /*0060*/ 	.byte	0x04, 0x2f
        /*0062*/ 	.short	(.L_26 - .L_25)
	.align		4
.L_25:
        /*0064*/ 	.word	index@(_Z11phase_one_jPiS_PdS0_S0_S_P17curandStateXORWOWi)
        /*0068*/ 	.word	0x0000001e


	//----- nvinfo : EIATTR_FRAME_SIZE
	.align		4
.L_26:
        /*006c*/ 	.byte	0x04, 0x11
        /*006e*/ 	.short	(.L_28 - .L_27)
	.align		4
.L_27:
        /*0070*/ 	.word	index@(_Z11phase_one_jPiS_PdS0_S0_S_P17curandStateXORWOWi)
        /*0074*/ 	.word	0x00000000


	//----- nvinfo : EIATTR_REGCOUNT
	.align		4
.L_28:
        /*0078*/ 	.byte	0x04, 0x2f
        /*007a*/ 	.short	(.L_30 - .L_29)
	.align		4
.L_29:
        /*007c*/ 	.word	index@(_Z14phase_two_fillPdS_S_P17curandStateXORWOWi)
        /*0080*/ 	.word	0x0000001c


	//----- nvinfo : EIATTR_FRAME_SIZE
	.align		4
.L_30:
        /*0084*/ 	.byte	0x04, 0x11
        /*0086*/ 	.short	(.L_32 - .L_31)
	.align		4
.L_31:
        /*0088*/ 	.word	index@(_Z14phase_two_fillPdS_S_P17curandStateXORWOWi)
        /*008c*/ 	.word	0x00000000


	//----- nvinfo : EIATTR_REGCOUNT
	.align		4
.L_32:
        /*0090*/ 	.byte	0x04, 0x2f
        /*0092*/ 	.short	(.L_34 - .L_33)
	.align		4
.L_33:
        /*0094*/ 	.word	index@(_Z14phase_two_bulkPdS_S_P17curandStateXORWOWi)
        /*0098*/ 	.word	0x0000001c


	//----- nvinfo : EIATTR_FRAME_SIZE
	.align		4
.L_34:
        /*009c*/ 	.byte	0x04, 0x11
        /*009e*/ 	.short	(.L_36 - .L_35)
	.align		4
.L_35:
        /*00a0*/ 	.word	index@(_Z14phase_two_bulkPdS_S_P17curandStateXORWOWi)
        /*00a4*/ 	.word	0x00000000


	//----- nvinfo : EIATTR_REGCOUNT
	.align		4
.L_36:
        /*00a8*/ 	.byte	0x04, 0x2f
        /*00aa*/ 	.short	(.L_38 - .L_37)
	.align		4
.L_37:
        /*00ac*/ 	.word	index@(_Z11phase_two_dPdS_PiS_P17curandStateXORWOWi)
        /*00b0*/ 	.word	0x0000001c


	//----- nvinfo : EIATTR_FRAME_SIZE
	.align		4
.L_38:
        /*00b4*/ 	.byte	0x04, 0x11
        /*00b6*/ 	.short	(.L_40 - .L_39)
	.align		4
.L_39:
        /*00b8*/ 	.word	index@(_Z11phase_two_dPdS_PiS_P17curandStateXORWOWi)
        /*00bc*/ 	.word	0x00000000


	//----- nvinfo : EIATTR_MIN_STACK_SIZE
	.align		4
.L_40:
        /*00c0*/ 	.byte	0x04, 0x12
        /*00c2*/ 	.short	(.L_42 - .L_41)
	.align		4
.L_41:
        /*00c4*/ 	.word	index@(_Z11phase_two_dPdS_PiS_P17curandStateXORWOWi)
        /*00c8*/ 	.word	0x00000000


	//----- nvinfo : EIATTR_MIN_STACK_SIZE
	.align		4
.L_42:
        /*00cc*/ 	.byte	0x04, 0x12
        /*00ce*/ 	.short	(.L_44 - .L_43)
	.align		4
.L_43:
        /*00d0*/ 	.word	index@(_Z14phase_two_bulkPdS_S_P17curandStateXORWOWi)
        /*00d4*/ 	.word	0x00000000


	//----- nvinfo : EIATTR_MIN_STACK_SIZE
	.align		4
.L_44:
        /*00d8*/ 	.byte	0x04, 0x12
        /*00da*/ 	.short	(.L_46 - .L_45)
	.align		4
.L_45:
        /*00dc*/ 	.word	index@(_Z14phase_two_fillPdS_S_P17curandStateXORWOWi)
        /*00e0*/ 	.word	0x00000000


	//----- nvinfo : EIATTR_MIN_STACK_SIZE
	.align		4
.L_46:
        /*00e4*/ 	.byte	0x04, 0x12
        /*00e6*/ 	.short	(.L_48 - .L_47)
	.align		4
.L_47:
        /*00e8*/ 	.word	index@(_Z11phase_one_jPiS_PdS0_S0_S_P17curandStateXORWOWi)
        /*00ec*/ 	.word	0x00000000


	//----- nvinfo : EIATTR_MIN_STACK_SIZE
	.align		4
.L_48:
        /*00f0*/ 	.byte	0x04, 0x12
        /*00f2*/ 	.short	(.L_50 - .L_49)
	.align		4
.L_49:
        /*00f4*/ 	.word	index@(_Z11phase_one_iPiPdS0_S0_S_P17curandStateXORWOWi)
        /*00f8*/ 	.word	0x00000000


	//----- nvinfo : EIATTR_MIN_STACK_SIZE
	.align		4
.L_50:
        /*00fc*/ 	.byte	0x04, 0x12
        /*00fe*/ 	.short	(.L_52 - .L_51)
	.align		4
.L_51:
        /*0100*/ 	.word	index@(_Z15phase_one_shiftPdS_S_PiP17curandStateXORWOWi)
        /*0104*/ 	.word	0x00000000


	//----- nvinfo : EIATTR_MIN_STACK_SIZE
	.align		4
.L_52:
        /*0108*/ 	.byte	0x04, 0x12
        /*010a*/ 	.short	(.L_54 - .L_53)
	.align		4
.L_53:
        /*010c*/ 	.word	index@(_Z16get_random_arrayP17curandStateXORWOWiPd)
        /*0110*/ 	.word	0x00000000


	//----- nvinfo : EIATTR_MIN_STACK_SIZE
	.align		4
.L_54:
        /*0114*/ 	.byte	0x04, 0x12
        /*0116*/ 	.short	(.L_56 - .L_55)
	.align		4
.L_55:
        /*0118*/ 	.word	index@(_Z19setup_random_kernelP17curandStateXORWOWii)
        /*011c*/ 	.word	0x00000000
.L_56:


//--------------------- .nv.compat                --------------------------
	.section	.nv.compat,"",@"SHT_CUDA_COMPAT_INFO"
	.align	4
        /*0000*/ 	.byte	0x02, 0x09, 0x00, 0x00, 0x02, 0x02, 0x01, 0x00, 0x02, 0x05, 0x05, 0x00, 0x03, 0x07, 0x01, 0x01
        /*0010*/ 	.byte	0x02, 0x03, 0x00, 0x00, 0x02, 0x06, 0x01, 0x00, 0x04, 0x0b, 0x08, 0x00, 0x01, 0x00, 0x00, 0x00
        /*0020*/ 	.byte	0x00, 0x00, 0x00, 0x00


//--------------------- .nv.info._Z11phase_two_dPdS_PiS_P17curandStateXORWOWi --------------------------
	.section	.nv.info._Z11phase_two_dPdS_PiS_P17curandStateXORWOWi,"",@"SHT_CUDA_INFO"
	.sectionflags	@""
	.align	4


	//----- nvinfo : EIATTR_CUDA_API_VERSION
	.align		4
        /*0000*/ 	.byte	0x04, 0x37
        /*0002*/ 	.short	(.L_58 - .L_57)
.L_57:
        /*0004*/ 	.word	0x00000082


	//----- nvinfo : EIATTR_KPARAM_INFO
	.align		4
.L_58:
        /*0008*/ 	.byte	0x04, 0x17
        /*000a*/ 	.short	(.L_60 - .L_59)
.L_59:
        /*000c*/ 	.word	0x00000000
        /*0010*/ 	.short	0x0005
        /*0012*/ 	.short	0x0028
        /*0014*/ 	.byte	0x00, 0xf0, 0x11, 0x00


	//----- nvinfo : EIATTR_KPARAM_INFO
	.align		4
.L_60:
        /*0018*/ 	.byte	0x04, 0x17
        /*001a*/ 	.short	(.L_62 - .L_61)
.L_61:
        /*001c*/ 	.word	0x00000000
        /*0020*/ 	.short	0x0004
        /*0022*/ 	.short	0x0020
        /*0024*/ 	.byte	0x00, 0xf5, 0x21, 0x00


	//----- nvinfo : EIATTR_KPARAM_INFO
	.align		4
.L_62:
        /*0028*/ 	.byte	0x04, 0x17
        /*002a*/ 	.short	(.L_64 - .L_63)
.L_63:
        /*002c*/ 	.word	0x00000000
        /*0030*/ 	.short	0x0003
        /*0032*/ 	.short	0x0018
        /*0034*/ 	.byte	0x00, 0xf5, 0x21, 0x00


	//----- nvinfo : EIATTR_KPARAM_INFO
	.align		4
.L_64:
        /*0038*/ 	.byte	0x04, 0x17
        /*003a*/ 	.short	(.L_66 - .L_65)
.L_65:
        /*003c*/ 	.word	0x00000000
        /*0040*/ 	.short	0x0002
        /*0042*/ 	.short	0x0010
        /*0044*/ 	.byte	0x00, 0xf5, 0x21, 0x00


	//----- nvinfo : EIATTR_KPARAM_INFO
	.align		4
.L_66:
        /*0048*/ 	.byte	0x04, 0x17
        /*004a*/ 	.short	(.L_68 - .L_67)
.L_67:
        /*004c*/ 	.word	0x00000000
        /*0050*/ 	.short	0x0001
        /*0052*/ 	.short	0x0008
        /*0054*/ 	.byte	0x00, 0xf5, 0x21, 0x00


	//----- nvinfo : EIATTR_KPARAM_INFO
	.align		4
.L_68:
        /*0058*/ 	.byte	0x04, 0x17
        /*005a*/ 	.short	(.L_70 - .L_69)
.L_69:
        /*005c*/ 	.word	0x00000000
        /*0060*/ 	.short	0x0000
        /*0062*/ 	.short	0x0000
        /*0064*/ 	.byte	0x00, 0xf5, 0x21, 0x00


	//----- nvinfo : EIATTR_SPARSE_MMA_MASK
	.align		4
.L_70:
        /*0068*/ 	.byte	0x03, 0x50
        /*006a*/ 	.short	0x0000


	//----- nvinfo : EIATTR_MAXREG_COUNT
	.align		4
        /*006c*/ 	.byte	0x03, 0x1b
        /*006e*/ 	.short	0x00ff


	//----- nvinfo : EIATTR_MERCURY_ISA_VERSION
	.align		4
        /*0070*/ 	.byte	0x03, 0x5f
        /*0072*/ 	.short	0x0101


	//----- nvinfo : EIATTR_VRC_CTA_INIT_COUNT
	.align		4
        /*0074*/ 	.byte	0x02, 0x4a
	.zero		1
	.zero		1


	//----- nvinfo : EIATTR_EXIT_INSTR_OFFSETS
	.align		4
        /*0078*/ 	.byte	0x04, 0x1c
        /*007a*/ 	.short	(.L_72 - .L_71)


	//   ....[0]....
.L_71:
        /*007c*/ 	.word	0x00000070


	//   ....[1]....
        /*0080*/ 	.word	0x00000350


	//----- nvinfo : EIATTR_CBANK_PARAM_SIZE
	.align		4
.L_72:
        /*0084*/ 	.byte	0x03, 0x19
        /*0086*/ 	.short	0x002c


	//----- nvinfo : EIATTR_PARAM_CBANK
	.align		4
        /*0088*/ 	.byte	0x04, 0x0a
        /*008a*/ 	.short	(.L_74 - .L_73)
	.align		4
.L_73:
        /*008c*/ 	.word	index@(.nv.constant0._Z11phase_two_dPdS_PiS_P17curandStateXORWOWi)
        /*0090*/ 	.short	0x0380
        /*0092*/ 	.short	0x002c


	//----- nvinfo : EIATTR_SW_WAR
	.align		4
.L_74:
        /*0094*/ 	.byte	0x04, 0x36
        /*0096*/ 	.short	(.L_76 - .L_75)
.L_75:
        /*0098*/ 	.word	0x00000008
.L_76:


//--------------------- .nv.info._Z14phase_two_bulkPdS_S_P17curandStateXORWOWi --------------------------
	.section	.nv.info._Z14phase_two_bulkPdS_S_P17curandStateXORWOWi,"",@"SHT_CUDA_INFO"
	.sectionflags	@""
	.align	4


	//----- nvinfo : EIATTR_CUDA_API_VERSION
	.align		4
        /*0000*/ 	.byte	0x04, 0x37
        /*0002*/ 	.short	(.L_78 - .L_77)
.L_77:
        /*0004*/ 	.word	0x00000082


	//----- nvinfo : EIATTR_KPARAM_INFO
	.align		4
.L_78:
        /*0008*/ 	.byte	0x04, 0x17
        /*000a*/ 	.short	(.L_80 - .L_79)
.L_79:
        /*000c*/ 	.word	0x00000000
        /*0010*/ 	.short	0x0004
        /*0012*/ 	.short	0x0020
        /*0014*/ 	.byte	0x00, 0xf0, 0x11, 0x00


	//----- nvinfo : EIATTR_KPARAM_INFO
	.align		4
.L_80:
        /*0018*/ 	.byte	0x04, 0x17
        /*001a*/ 	.short	(.L_82 - .L_81)
.L_81:
        /*001c*/ 	.word	0x00000000
        /*0020*/ 	.short	0x0003
        /*0022*/ 	.short	0x0018
        /*0024*/ 	.byte	0x00, 0xf5, 0x21, 0x00


	//----- nvinfo : EIATTR_KPARAM_INFO
	.align		4
.L_82:
        /*0028*/ 	.byte	0x04, 0x17
        /*002a*/ 	.short	(.L_84 - .L_83)
.L_83:
        /*002c*/ 	.word	0x00000000
        /*0030*/ 	.short	0x0002
        /*0032*/ 	.short	0x0010
        /*0034*/ 	.byte	0x00, 0xf5, 0x21, 0x00


	//----- nvinfo : EIATTR_KPARAM_INFO
	.align		4
.L_84:
        /*0038*/ 	.byte	0x04, 0x17
        /*003a*/ 	.short	(.L_86 - .L_85)
.L_85:
        /*003c*/ 	.word	0x00000000
        /*0040*/ 	.short	0x0001
        /*0042*/ 	.short	0x0008
        /*0044*/ 	.byte	0x00, 0xf5, 0x21, 0x00


	//----- nvinfo : EIATTR_KPARAM_INFO
	.align		4
.L_86:
        /*0048*/ 	.byte	0x04, 0x17
        /*004a*/ 	.short	(.L_88 - .L_87)
.L_87:
        /*004c*/ 	.word	0x00000000
        /*0050*/ 	.short	0x0000
        /*0052*/ 	.short	0x0000
        /*0054*/ 	.byte	0x00, 0xf5, 0x21, 0x00


	//----- nvinfo : EIATTR_SPARSE_MMA_MASK
	.align		4
.L_88:
        /*0058*/ 	.byte	0x03, 0x50
        /*005a*/ 	.short	0x0000


	//----- nvinfo : EIATTR_MAXREG_COUNT
	.align		4
        /*005c*/ 	.byte	0x03, 0x1b
        /*005e*/ 	.short	0x00ff


	//----- nvinfo : EIATTR_MERCURY_ISA_VERSION
	.align		4
        /*0060*/ 	.byte	0x03, 0x5f
        /*0062*/ 	.short	0x0101


	//----- nvinfo : EIATTR_VRC_CTA_INIT_COUNT
	.align		4
        /*0064*/ 	.byte	0x02, 0x4a
	.zero		1
	.zero		1


	//----- nvinfo : EIATTR_EXIT_INSTR_OFFSETS
	.align		4
        /*0068*/ 	.byte	0x04, 0x1c
        /*006a*/ 	.short	(.L_90 - .L_89)


	//   ....[0]....
.L_89:
        /*006c*/ 	.word	0x00000070


	//   ....[1]....
        /*0070*/ 	.word	0x00000340


	//----- nvinfo : EIATTR_CBANK_PARAM_SIZE
	.align		4
.L_90:
        /*0074*/ 	.byte	0x03, 0x19
        /*0076*/ 	.short	0x0024


	//----- nvinfo : EIATTR_PARAM_CBANK
	.align		4
        /*0078*/ 	.byte	0x04, 0x0a
        /*007a*/ 	.short	(.L_92 - .L_91)
	.align		4
.L_91:
        /*007c*/ 	.word	index@(.nv.constant0._Z14phase_two_bulkPdS_S_P17curandStateXORWOWi)
        /*0080*/ 	.short	0x0380
        /*0082*/ 	.short	0x0024


	//----- nvinfo : EIATTR_SW_WAR
	.align		4
.L_92:
        /*0084*/ 	.byte	0x04, 0x36
        /*0086*/ 	.short	(.L_94 - .L_93)
.L_93:
        /*0088*/ 	.word	0x00000008
.L_94:


//--------------------- .nv.info._Z14phase_two_fillPdS_S_P17curandStateXORWOWi --------------------------
	.section	.nv.info._Z14phase_two_fillPdS_S_P17curandStateXORWOWi,"",@"SHT_CUDA_INFO"
	.sectionflags	@""
	.align	4


	//----- nvinfo : EIATTR_CUDA_API_VERSION
	.align		4
        /*0000*/ 	.byte	0x04, 0x37
        /*0002*/ 	.short	(.L_96 - .L_95)
.L_95:
        /*0004*/ 	.word	0x00000082


	//----- nvinfo : EIATTR_KPARAM_INFO
	.align		4
.L_96:
        /*0008*/ 	.byte	0x04, 0x17
        /*000a*/ 	.short	(.L_98 - .L_97)
.L_97:
        /*000c*/ 	.word	0x00000000
        /*0010*/ 	.short	0x0004
        /*0012*/ 	.short	0x0020
        /*0014*/ 	.byte	0x00, 0xf0, 0x11, 0x00


	//----- nvinfo : EIATTR_KPARAM_INFO
	.align		4
.L_98:
        /*0018*/ 	.byte	0x04, 0x17
        /*001a*/ 	.short	(.L_100 - .L_99)
.L_99:
        /*001c*/ 	.word	0x00000000
        /*0020*/ 	.short	0x0003
        /*0022*/ 	.short	0x0018
        /*0024*/ 	.byte	0x00, 0xf5, 0x21, 0x00


	//----- nvinfo : EIATTR_KPARAM_INFO
	.align		4
.L_100:
        /*0028*/ 	.byte	0x04, 0x17
        /*002a*/ 	.short	(.L_102 - .L_101)
.L_101:
        /*002c*/ 	.word	0x00000000
        /*0030*/ 	.short	0x0002
        /*0032*/ 	.short	0x0010
        /*0034*/ 	.byte	0x00, 0xf5, 0x21, 0x00


	//----- nvinfo : EIATTR_KPARAM_INFO
	.align		4
.L_102:
        /*0038*/ 	.byte	0x04, 0x17
        /*003a*/ 	.short	(.L_104 - .L_103)
.L_103:
        /*003c*/ 	.word	0x00000000
        /*0040*/ 	.short	0x0001
        /*0042*/ 	.short	0x0008
        /*0044*/ 	.byte	0x00, 0xf5, 0x21, 0x00


	//----- nvinfo : EIATTR_KPARAM_INFO
	.align		4
.L_104:
        /*0048*/ 	.byte	0x04, 0x17
        /*004a*/ 	.short	(.L_106 - .L_105)
.L_105:
        /*004c*/ 	.word	0x00000000
        /*0050*/ 	.short	0x0000
        /*0052*/ 	.short	0x0000
        /*0054*/ 	.byte	0x00, 0xf5, 0x21, 0x00


	//----- nvinfo : EIATTR_SPARSE_MMA_MASK
	.align		4
.L_106:
        /*0058*/ 	.byte	0x03, 0x50
        /*005a*/ 	.short	0x0000


	//----- nvinfo : EIATTR_MAXREG_COUNT
	.align		4
        /*005c*/ 	.byte	0x03, 0x1b
        /*005e*/ 	.short	0x00ff


	//----- nvinfo : EIATTR_MERCURY_ISA_VERSION
	.align		4
        /*0060*/ 	.byte	0x03, 0x5f
        /*0062*/ 	.short	0x0101


	//----- nvinfo : EIATTR_VRC_CTA_INIT_COUNT
	.align		4
        /*0064*/ 	.byte	0x02, 0x4a
	.zero		1
	.zero		1


	//----- nvinfo : EIATTR_EXIT_INSTR_OFFSETS
	.align		4
        /*0068*/ 	.byte	0x04, 0x1c
        /*006a*/ 	.short	(.L_108 - .L_107)


	//   ....[0]....
.L_107:
        /*006c*/ 	.word	0x00000070


	//   ....[1]....
        /*0070*/ 	.word	0x00000340


	//----- nvinfo : EIATTR_CBANK_PARAM_SIZE
	.align		4
.L_108:
        /*0074*/ 	.byte	0x03, 0x19
        /*0076*/ 	.short	0x0024


	//----- nvinfo : EIATTR_PARAM_CBANK
	.align		4
        /*0078*/ 	.byte	0x04, 0x0a
        /*007a*/ 	.short	(.L_110 - .L_109)
	.align		4
.L_109:
        /*007c*/ 	.word	index@(.nv.constant0._Z14phase_two_fillPdS_S_P17curandStateXORWOWi)
        /*0080*/ 	.short	0x0380
        /*0082*/ 	.short	0x0024


	//----- nvinfo : EIATTR_SW_WAR
	.align		4
.L_110:
        /*0084*/ 	.byte	0x04, 0x36
        /*0086*/ 	.short	(.L_112 - .L_111)
.L_111:
        /*0088*/ 	.word	0x00000008
.L_112:


//--------------------- .nv.info._Z11phase_one_jPiS_PdS0_S0_S_P17curandStateXORWOWi --------------------------
	.section	.nv.info._Z11phase_one_jPiS_PdS0_S0_S_P17curandStateXORWOWi,"",@"SHT_CUDA_INFO"
	.sectionflags	@""
	.align	4


	//----- nvinfo : EIATTR_CUDA_API_VERSION
	.align		4
        /*0000*/ 	.byte	0x04, 0x37
        /*0002*/ 	.short	(.L_114 - .L_113)
.L_113:
        /*0004*/ 	.word	0x00000082


	//----- nvinfo : EIATTR_KPARAM_INFO
	.align		4
.L_114:
        /*0008*/ 	.byte	0x04, 0x17
        /*000a*/ 	.short	(.L_116 - .L_115)
.L_115:
        /*000c*/ 	.word	0x00000000
        /*0010*/ 	.short	0x0007
        /*0012*/ 	.short	0x0038
        /*0014*/ 	.byte	0x00, 0xf0, 0x11, 0x00


	//----- nvinfo : EIATTR_KPARAM_INFO
	.align		4
.L_116:
        /*0018*/ 	.byte	0x04, 0x17
        /*001a*/ 	.short	(.L_118 - .L_117)
.L_117:
        /*001c*/ 	.word	0x00000000
        /*0020*/ 	.short	0x0006
        /*0022*/ 	.short	0x0030
        /*0024*/ 	.byte	0x00, 0xf5, 0x21, 0x00


	//----- nvinfo : EIATTR_KPARAM_INFO
	.align		4
.L_118:
        /*0028*/ 	.byte	0x04, 0x17
        /*002a*/ 	.short	(.L_120 - .L_119)
.L_119:
        /*002c*/ 	.word	0x00000000
        /*0030*/ 	.short	0x0005
        /*0032*/ 	.short	0x0028
        /*0034*/ 	.byte	0x00, 0xf5, 0x21, 0x00


	//----- nvinfo : EIATTR_KPARAM_INFO
	.align		4
.L_120:
        /*0038*/ 	.byte	0x04, 0x17
        /*003a*/ 	.short	(.L_122 - .L_121)
.L_121:
        /*003c*/ 	.word	0x00000000
        /*0040*/ 	.short	0x0004
        /*0042*/ 	.short	0x0020
        /*0044*/ 	.byte	0x00, 0xf5, 0x21, 0x00


	//----- nvinfo : EIATTR_KPARAM_INFO
	.align		4
.L_122:
        /*0048*/ 	.byte	0x04, 0x17
        /*004a*/ 	.short	(.L_124 - .L_123)
.L_123:
        /*004c*/ 	.word	0x00000000
        /*0050*/ 	.short	0x0003
        /*0052*/ 	.short	0x0018
        /*0054*/ 	.byte	0x00, 0xf5, 0x21, 0x00


	//----- nvinfo : EIATTR_KPARAM_INFO
	.align		4
.L_124:
        /*0058*/ 	.byte	0x04, 0x17
        /*005a*/ 	.short	(.L_126 - .L_125)
.L_125:
        /*005c*/ 	.word	0x00000000
        /*0060*/ 	.short	0x0002
        /*0062*/ 	.short	0x0010
        /*0064*/ 	.byte	0x00, 0xf5, 0x21, 0x00


	//----- nvinfo : EIATTR_KPARAM_INFO
	.align		4
.L_126:
        /*0068*/ 	.byte	0x04, 0x17
        /*006a*/ 	.short	(.L_128 - .L_127)
.L_127:
        /*006c*/ 	.word	0x00000000
        /*0070*/ 	.short	0x0001
        /*0072*/ 	.short	0x0008
        /*0074*/ 	.byte	0x00, 0xf5, 0x21, 0x00


	//----- nvinfo : EIATTR_KPARAM_INFO
	.align		4
.L_128:
        /*0078*/ 	.byte	0x04, 0x17
        /*007a*/ 	.short	(.L_130 - .L_129)
.L_129:
        /*007c*/ 	.word	0x00000000
        /*0080*/ 	.short	0x0000
        /*0082*/ 	.short	0x0000
        /*0084*/ 	.byte	0x00, 0xf5, 0x21, 0x00


	//----- nvinfo : EIATTR_SPARSE_MMA_MASK
	.align		4
.L_130:
        /*0088*/ 	.byte	0x03, 0x50
        /*008a*/ 	.short	0x0000


	//----- nvinfo : EIATTR_MAXREG_COUNT
	.align		4
        /*008c*/ 	.byte	0x03, 0x1b
        /*008e*/ 	.short	0x00ff


	//----- nvinfo : EIATTR_MERCURY_ISA_VERSION
	.align		4
        /*0090*/ 	.byte	0x03, 0x5f
        /*0092*/ 	.short	0x0101


	//----- nvinfo : EIATTR_VRC_CTA_INIT_COUNT
	.align		4
        /*0094*/ 	.byte	0x02, 0x4a
	.zero		1
	.zero		1


	//----- nvinfo : EIATTR_EXIT_INSTR_OFFSETS
	.align		4
        /*0098*/ 	.byte	0x04, 0x1c
        /*009a*/ 	.short	(.L_132 - .L_131)


	//   ....[0]....
.L_131:
        /*009c*/ 	.word	0x00000070


	//   ....[1]....
        /*00a0*/ 	.word	0x000003c0


	//----- nvinfo : EIATTR_CBANK_PARAM_SIZE
	.align		4
.L_132:
        /*00a4*/ 	.byte	0x03, 0x19
        /*00a6*/ 	.short	0x003c


	//----- nvinfo : EIATTR_PARAM_CBANK
	.align		4
        /*00a8*/ 	.byte	0x04, 0x0a
        /*00aa*/ 	.short	(.L_134 - .L_133)
	.align		4
.L_133:
        /*00ac*/ 	.word	index@(.nv.constant0._Z11phase_one_jPiS_PdS0_S0_S_P17curandStateXORWOWi)
        /*00b0*/ 	.short	0x0380
        /*00b2*/ 	.short	0x003c


	//----- nvinfo : EIATTR_SW_WAR
	.align		4
.L_134:
        /*00b4*/ 	.byte	0x04, 0x36
        /*00b6*/ 	.short	(.L_136 - .L_135)
.L_135:
        /*00b8*/ 	.word	0x00000008
.L_136:


//--------------------- .nv.info._Z11phase_one_iPiPdS0_S0_S_P17curandStateXORWOWi --------------------------
	.section	.nv.info._Z11phase_one_iPiPdS0_S0_S_P17curandStateXORWOWi,"",@"SHT_CUDA_INFO"
	.sectionflags	@""
	.align	4


	//----- nvinfo : EIATTR_CUDA_API_VERSION
	.align		4
        /*0000*/ 	.byte	0x04, 0x37
        /*0002*/ 	.short	(.L_138 - .L_137)
.L_137:
        /*0004*/ 	.word	0x00000082


	//----- nvinfo : EIATTR_KPARAM_INFO
	.align		4
.L_138:
        /*0008*/ 	.byte	0x04, 0x17
        /*000a*/ 	.short	(.L_140 - .L_139)
.L_139:
        /*000c*/ 	.word	0x00000000
        /*0010*/ 	.short	0x0006
        /*0012*/ 	.short	0x0030
        /*0014*/ 	.byte	0x00, 0xf0, 0x11, 0x00


	//----- nvinfo : EIATTR_KPARAM_INFO
	.align		4
.L_140:
        /*0018*/ 	.byte	0x04, 0x17
        /*001a*/ 	.short	(.L_142 - .L_141)
.L_141:
        /*001c*/ 	.word	0x00000000
        /*0020*/ 	.short	0x0005
        /*0022*/ 	.short	0x0028
        /*0024*/ 	.byte	0x00, 0xf5, 0x21, 0x00


	//----- nvinfo : EIATTR_KPARAM_INFO
	.align		4
.L_142:
        /*0028*/ 	.byte	0x04, 0x17
        /*002a*/ 	.short	(.L_144 - .L_143)
.L_143:
        /*002c*/ 	.word	0x00000000
        /*0030*/ 	.short	0x0004
        /*0032*/ 	.short	0x0020
        /*0034*/ 	.byte	0x00, 0xf5, 0x21, 0x00


	//----- nvinfo : EIATTR_KPARAM_INFO
	.align		4
.L_144:
        /*0038*/ 	.byte	0x04, 0x17
        /*003a*/ 	.short	(.L_146 - .L_145)
.L_145:
        /*003c*/ 	.word	0x00000000
        /*0040*/ 	.short	0x0003
        /*0042*/ 	.short	0x0018
        /*0044*/ 	.byte	0x00, 0xf5, 0x21, 0x00


	//----- nvinfo : EIATTR_KPARAM_INFO
	.align		4
.L_146:
        /*0048*/ 	.byte	0x04, 0x17
        /*004a*/ 	.short	(.L_148 - .L_147)
.L_147:
        /*004c*/ 	.word	0x00000000
        /*0050*/ 	.short	0x0002
        /*0052*/ 	.short	0x0010
        /*0054*/ 	.byte	0x00, 0xf5, 0x21, 0x00


	//----- nvinfo : EIATTR_KPARAM_INFO
	.align		4
.L_148:
        /*0058*/ 	.byte	0x04, 0x17
        /*005a*/ 	.short	(.L_150 - .L_149)
.L_149:
        /*005c*/ 	.word	0x00000000
        /*0060*/ 	.short	0x0001
        /*0062*/ 	.short	0x0008
        /*0064*/ 	.byte	0x00, 0xf5, 0x21, 0x00


	//----- nvinfo : EIATTR_KPARAM_INFO
	.align		4
.L_150:
        /*0068*/ 	.byte	0x04, 0x17
        /*006a*/ 	.short	(.L_152 - .L_151)
.L_151:
        /*006c*/ 	.word	0x00000000
        /*0070*/ 	.short	0x0000
        /*0072*/ 	.short	0x0000
        /*0074*/ 	.byte	0x00, 0xf5, 0x21, 0x00


	//----- nvinfo : EIATTR_SPARSE_MMA_MASK
	.align		4
.L_152:
        /*0078*/ 	.byte	0x03, 0x50
        /*007a*/ 	.short	0x0000


	//----- nvinfo : EIATTR_MAXREG_COUNT
	.align		4
        /*007c*/ 	.byte	0x03, 0x1b
        /*007e*/ 	.short	0x00ff


	//----- nvinfo : EIATTR_MERCURY_ISA_VERSION
	.align		4
        /*0080*/ 	.byte	0x03, 0x5f
        /*0082*/ 	.short	0x0101


	//----- nvinfo : EIATTR_VRC_CTA_INIT_COUNT
	.align		4
        /*0084*/ 	.byte	0x02, 0x4a
	.zero		1
	.zero		1


	//----- nvinfo : EIATTR_EXIT_INSTR_OFFSETS
	.align		4
        /*0088*/ 	.byte	0x04, 0x1c
        /*008a*/ 	.short	(.L_154 - .L_153)


	//   ....[0]....
.L_153:
        /*008c*/ 	.word	0x00000070


	//   ....[1]....
        /*0090*/ 	.word	0x00000350


	//----- nvinfo : EIATTR_CBANK_PARAM_SIZE
	.align		4
.L_154:
        /*0094*/ 	.byte	0x03, 0x19
        /*0096*/ 	.short	0x0034


	//----- nvinfo : EIATTR_PARAM_CBANK
	.align		4
        /*0098*/ 	.byte	0x04, 0x0a
        /*009a*/ 	.short	(.L_156 - .L_155)
	.align		4
.L_155:
        /*009c*/ 	.word	index@(.nv.constant0._Z11phase_one_iPiPdS0_S0_S_P17curandStateXORWOWi)
        /*00a0*/ 	.short	0x0380
        /*00a2*/ 	.short	0x0034


	//----- nvinfo : EIATTR_SW_WAR
	.align		4
.L_156:
        /*00a4*/ 	.byte	0x04, 0x36
        /*00a6*/ 	.short	(.L_158 - .L_157)
.L_157:
        /*00a8*/ 	.word	0x00000008
.L_158:


//--------------------- .nv.info._Z15phase_one_shiftPdS_S_PiP17curandStateXORWOWi --------------------------
	.section	.nv.info._Z15phase_one_shiftPdS_S_PiP17curandStateXORWOWi,"",@"SHT_CUDA_INFO"
	.sectionflags	@""
	.align	4


	//----- nvinfo : EIATTR_CUDA_API_VERSION
	.align		4
        /*0000*/ 	.byte	0x04, 0x37
        /*0002*/ 	.short	(.L_160 - .L_159)
.L_159:
        /*0004*/ 	.word	0x00000082


	//----- nvinfo : EIATTR_KPARAM_INFO
	.align		4
.L_160:
        /*0008*/ 	.byte	0x04, 0x17
        /*000a*/ 	.short	(.L_162 - .L_161)
.L_161:
        /*000c*/ 	.word	0x00000000
        /*0010*/ 	.short	0x0005
        /*0012*/ 	.short	0x0028
        /*0014*/ 	.byte	0x00, 0xf0, 0x11, 0x00


	//----- nvinfo : EIATTR_KPARAM_INFO
	.align		4
.L_162:
        /*0018*/ 	.byte	0x04, 0x17
        /*001a*/ 	.short	(.L_164 - .L_163)
.L_163:
        /*001c*/ 	.word	0x00000000
        /*0020*/ 	.short	0x0004
        /*0022*/ 	.short	0x0020
        /*0024*/ 	.byte	0x00, 0xf5, 0x21, 0x00


	//----- nvinfo : EIATTR_KPARAM_INFO
	.align		4
.L_164:
        /*0028*/ 	.byte	0x04, 0x17
        /*002a*/ 	.short	(.L_166 - .L_165)
.L_165:
        /*002c*/ 	.word	0x00000000
        /*0030*/ 	.short	0x0003
        /*0032*/ 	.short	0x0018
        /*0034*/ 	.byte	0x00, 0xf5, 0x21, 0x00


	//----- nvinfo : EIATTR_KPARAM_INFO
	.align		4
.L_166:
        /*0038*/ 	.byte	0x04, 0x17
        /*003a*/ 	.short	(.L_168 - .L_167)
.L_167:
        /*003c*/ 	.word	0x00000000
        /*0040*/ 	.short	0x0002
        /*0042*/ 	.short	0x0010
        /*0044*/ 	.byte	0x00, 0xf5, 0x21, 0x00


	//----- nvinfo : EIATTR_KPARAM_INFO
	.align		4
.L_168:
        /*0048*/ 	.byte	0x04, 0x17
        /*004a*/ 	.short	(.L_170 - .L_169)
.L_169:
        /*004c*/ 	.word	0x00000000
        /*0050*/ 	.short	0x0001
        /*0052*/ 	.short	0x0008
        /*0054*/ 	.byte	0x00, 0xf5, 0x21, 0x00


	//----- nvinfo : EIATTR_KPARAM_INFO
	.align		4
.L_170:
        /*0058*/ 	.byte	0x04, 0x17
        /*005a*/ 	.short	(.L_172 - .L_171)
.L_171:
        /*005c*/ 	.word	0x00000000
        /*0060*/ 	.short	0x0000
        /*0062*/ 	.short	0x0000
        /*0064*/ 	.byte	0x00, 0xf5, 0x21, 0x00


	//----- nvinfo : EIATTR_SPARSE_MMA_MASK
	.align		4
.L_172:
        /*0068*/ 	.byte	0x03, 0x50
        /*006a*/ 	.short	0x0000


	//----- nvinfo : EIATTR_MAXREG_COUNT
	.align		4
        /*006c*/ 	.byte	0x03, 0x1b
        /*006e*/ 	.short	0x00ff


	//----- nvinfo : EIATTR_MERCURY_ISA_VERSION
	.align		4
        /*0070*/ 	.byte	0x03, 0x5f
        /*0072*/ 	.short	0x0101


	//----- nvinfo : EIATTR_VRC_CTA_INIT_COUNT
	.align		4
        /*0074*/ 	.byte	0x02, 0x4a
	.zero		1
	.zero		1


	//----- nvinfo : EIATTR_EXIT_INSTR_OFFSETS
	.align		4
        /*0078*/ 	.byte	0x04, 0x1c
        /*007a*/ 	.short	(.L_174 - .L_173)


	//   ....[0]....
.L_173:
        /*007c*/ 	.word	0x00000070


	//   ....[1]....
        /*0080*/ 	.word	0x00000380


	//----- nvinfo : EIATTR_CBANK_PARAM_SIZE
	.align		4
.L_174:
        /*0084*/ 	.byte	0x03, 0x19
        /*0086*/ 	.short	0x002c


	//----- nvinfo : EIATTR_PARAM_CBANK
	.align		4
        /*0088*/ 	.byte	0x04, 0x0a
        /*008a*/ 	.short	(.L_176 - .L_175)
	.align		4
.L_175:
        /*008c*/ 	.word	index@(.nv.constant0._Z15phase_one_shiftPdS_S_PiP17curandStateXORWOWi)
        /*0090*/ 	.short	0x0380
        /*0092*/ 	.short	0x002c


	//----- nvinfo : EIATTR_SW_WAR
	.align		4
.L_176:
        /*0094*/ 	.byte	0x04, 0x36
        /*0096*/ 	.short	(.L_178 - .L_177)
.L_177:
        /*0098*/ 	.word	0x00000008
.L_178:


//--------------------- .nv.info._Z16get_random_arrayP17curandStateXORWOWiPd --------------------------
	.section	.nv.info._Z16get_random_arrayP17curandStateXORWOWiPd,"",@"SHT_CUDA_INFO"
	.sectionflags	@""
	.align	4


	//----- nvinfo : EIATTR_CUDA_API_VERSION
	.align		4
        /*0000*/ 	.byte	0x04, 0x37
        /*0002*/ 	.short	(.L_180 - .L_179)
.L_179:
        /*0004*/ 	.word	0x00000082


	//----- nvinfo : EIATTR_KPARAM_INFO
	.align		4
.L_180:
        /*0008*/ 	.byte	0x04, 0x17
        /*000a*/ 	.short	(.L_182 - .L_181)
.L_181:
        /*000c*/ 	.word	0x00000000
        /*0010*/ 	.short	0x0002
        /*0012*/ 	.short	0x0010
        /*0014*/ 	.byte	0x00, 0xf5, 0x21, 0x00


	//----- nvinfo : EIATTR_KPARAM_INFO
	.align		4
.L_182:
        /*0018*/ 	.byte	0x04, 0x17
        /*001a*/ 	.short	(.L_184 - .L_183)
.L_183:
        /*001c*/ 	.word	0x00000000
        /*0020*/ 	.short	0x0001
        /*0022*/ 	.short	0x0008
        /*0024*/ 	.byte	0x00, 0xf0, 0x11, 0x00


	//----- nvinfo : EIATTR_KPARAM_INFO
	.align		4
.L_184:
        /*0028*/ 	.byte	0x04, 0x17
        /*002a*/ 	.short	(.L_186 - .L_185)
.L_185:
        /*002c*/ 	.word	0x00000000
        /*0030*/ 	.short	0x0000
        /*0032*/ 	.short	0x0000
        /*0034*/ 	.byte	0x00, 0xf5, 0x21, 0x00


	//----- nvinfo : EIATTR_SPARSE_MMA_MASK
	.align		4
.L_186:
        /*0038*/ 	.byte	0x03, 0x50
        /*003a*/ 	.short	0x0000


	//----- nvinfo : EIATTR_MAXREG_COUNT
	.align		4
        /*003c*/ 	.byte	0x03, 0x1b
        /*003e*/ 	.short	0x00ff


	//----- nvinfo : EIATTR_MERCURY_ISA_VERSION
	.align		4
        /*0040*/ 	.byte	0x03, 0x5f
        /*0042*/ 	.short	0x0101


	//----- nvinfo : EIATTR_VRC_CTA_INIT_COUNT
	.align		4
        /*0044*/ 	.byte	0x02, 0x4a
	.zero		1
	.zero		1


	//----- nvinfo : EIATTR_EXIT_INSTR_OFFSETS
	.align		4
        /*0048*/ 	.byte	0x04, 0x1c
        /*004a*/ 	.short	(.L_188 - .L_187)


	//   ....[0]....
.L_187:
        /*004c*/ 	.word	0x00000070


	//   ....[1]....
        /*0050*/ 	.word	0x00000260


	//----- nvinfo : EIATTR_CBANK_PARAM_SIZE
	.align		4
.L_188:
        /*0054*/ 	.byte	0x03, 0x19
        /*0056*/ 	.short	0x0018


	//----- nvinfo : EIATTR_PARAM_CBANK
	.align		4
        /*0058*/ 	.byte	0x04, 0x0a
        /*005a*/ 	.short	(.L_190 - .L_189)
	.align		4
.L_189:
        /*005c*/ 	.word	index@(.nv.constant0._Z16get_random_arrayP17curandStateXORWOWiPd)
        /*0060*/ 	.short	0x0380
        /*0062*/ 	.short	0x0018


	//----- nvinfo : EIATTR_SW_WAR
	.align		4
.L_190:
        /*0064*/ 	.byte	0x04, 0x36
        /*0066*/ 	.short	(.L_192 - .L_191)
.L_191:
        /*0068*/ 	.word	0x00000008
.L_192:


//--------------------- .nv.info._Z19setup_random_kernelP17curandStateXORWOWii --------------------------
	.section	.nv.info._Z19setup_random_kernelP17curandStateXORWOWii,"",@"SHT_CUDA_INFO"
	.sectionflags	@""
	.align	4


	//----- nvinfo : EIATTR_CUDA_API_VERSION
	.align		4
        /*0000*/ 	.byte	0x04, 0x37
        /*0002*/ 	.short	(.L_194 - .L_193)
.L_193:
        /*0004*/ 	.word	0x00000082


	//----- nvinfo : EIATTR_KPARAM_INFO
	.align		4
.L_194:
        /*0008*/ 	.byte	0x04, 0x17
        /*000a*/ 	.short	(.L_196 - .L_195)
.L_195:
        /*000c*/ 	.word	0x00000000
        /*0010*/ 	.short	0x0002
        /*0012*/ 	.short	0x000c
        /*0014*/ 	.byte	0x00, 0xf0, 0x11, 0x00


	//----- nvinfo : EIATTR_KPARAM_INFO
	.align		4
.L_196:
        /*0018*/ 	.byte	0x04, 0x17
        /*001a*/ 	.short	(.L_198 - .L_197)
.L_197:
        /*001c*/ 	.word	0x00000000
        /*0020*/ 	.short	0x0001
        /*0022*/ 	.short	0x0008
        /*0024*/ 	.byte	0x00, 0xf0, 0x11, 0x00


	//----- nvinfo : EIATTR_KPARAM_INFO
	.align		4
.L_198:
        /*0028*/ 	.byte	0x04, 0x17
        /*002a*/ 	.short	(.L_200 - .L_199)
.L_199:
        /*002c*/ 	.word	0x00000000
        /*0030*/ 	.short	0x0000
        /*0032*/ 	.short	0x0000
        /*0034*/ 	.byte	0x00, 0xf5, 0x21, 0x00


	//----- nvinfo : EIATTR_SPARSE_MMA_MASK
	.align		4
.L_200:
        /*0038*/ 	.byte	0x03, 0x50
        /*003a*/ 	.short	0x0000


	//----- nvinfo : EIATTR_MAXREG_COUNT
	.align		4
        /*003c*/ 	.byte	0x03, 0x1b
        /*003e*/ 	.short	0x00ff


	//----- nvinfo : EIATTR_MERCURY_ISA_VERSION
	.align		4
        /*0040*/ 	.byte	0x03, 0x5f
        /*0042*/ 	.short	0x0101


	//----- nvinfo : EIATTR_VRC_CTA_INIT_COUNT
	.align		4
        /*0044*/ 	.byte	0x02, 0x4a
	.zero		1
	.zero		1


	//----- nvinfo : EIATTR_EXIT_INSTR_OFFSETS
	.align		4
        /*0048*/ 	.byte	0x04, 0x1c
        /*004a*/ 	.short	(.L_202 - .L_201)


	//   ....[0]....
.L_201:
        /*004c*/ 	.word	0x00000070


	//   ....[1]....
        /*0050*/ 	.word	0x00000f00


	//----- nvinfo : EIATTR_CRS_STACK_SIZE
	.align		4
.L_202:
        /*0054*/ 	.byte	0x04, 0x1e
        /*0056*/ 	.short	(.L_204 - .L_203)
.L_203:
        /*0058*/ 	.word	0x00000000


	//----- nvinfo : EIATTR_CBANK_PARAM_SIZE
	.align		4
.L_204:
        /*005c*/ 	.byte	0x03, 0x19
        /*005e*/ 	.short	0x0010


	//----- nvinfo : EIATTR_PARAM_CBANK
	.align		4
        /*0060*/ 	.byte	0x04, 0x0a
        /*0062*/ 	.short	(.L_206 - .L_205)
	.align		4
.L_205:
        /*0064*/ 	.word	index@(.nv.constant0._Z19setup_random_kernelP17curandStateXORWOWii)
        /*0068*/ 	.short	0x0380
        /*006a*/ 	.short	0x0010


	//----- nvinfo : EIATTR_SW_WAR
	.align		4
.L_206:
        /*006c*/ 	.byte	0x04, 0x36
        /*006e*/ 	.short	(.L_208 - .L_207)
.L_207:
        /*0070*/ 	.word	0x00000008
.L_208:


//--------------------- .nv.callgraph             --------------------------
	.section	.nv.callgraph,"",@"SHT_CUDA_CALLGRAPH"
	.align	4
	.sectionentsize	8
	.align		4
        /*0000*/ 	.word	0x00000000
	.align		4
        /*0004*/ 	.word	0xffffffff
	.align		4
        /*0008*/ 	.word	0x00000000
	.align		4
        /*000c*/ 	.word	0xfffffffe
	.align		4
        /*0010*/ 	.word	0x00000000
	.align		4
        /*0014*/ 	.word	0xfffffffd
	.align		4
        /*0018*/ 	.word	0x00000000
	.align		4
        /*001c*/ 	.word	0xfffffffc


//--------------------- .nv.constant4             --------------------------
	.section	.nv.constant4,"a",@progbits
	.align	8
	.align		8
.nv.constant4:
        /*0000*/ 	.dword	precalc_xorwow_matrix
	.align		8
        /*0008*/ 	.dword	precalc_xorwow_offset_matrix
	.align		8
        /*0010*/ 	.dword	mrg32k3aM1
	.align		8
        /*0018*/ 	.dword	mrg32k3aM2
	.align		8
        /*0020*/ 	.dword	mrg32k3aM1SubSeq
	.align		8
        /*0028*/ 	.dword	mrg32k3aM2SubSeq
	.align		8
        /*0030*/ 	.dword	mrg32k3aM1Seq
	.align		8
        /*0038*/ 	.dword	mrg32k3aM2Seq


//--------------------- .nv.constant3             --------------------------
	.section	.nv.constant3,"a",@progbits
	.align	8
.nv.constant3:
	.type		__cr_lgamma_table,@object
	.size		__cr_lgamma_table,(.L_8 - __cr_lgamma_table)
__cr_lgamma_table:
        /*0000*/ 	.byte	0x00, 0x00, 0x00, 0x00, 0x00, 0x00, 0x00, 0x00, 0x00, 0x00, 0x00, 0x00, 0x00, 0x00, 0x00, 0x00
        /*0010*/ 	.byte	0xef, 0x39, 0xfa, 0xfe, 0x42, 0x2e, 0xe6, 0x3f, 0x02, 0x20, 0x2a, 0xfa, 0x0b, 0xab, 0xfc, 0x3f
        /*0020*/ 	.byte	0xf9, 0x2c, 0x92, 0x7c, 0xa7, 0x6c, 0x09, 0x40, 0xc9, 0x79, 0x44, 0x3c, 0x64, 0x26, 0x13, 0x40
        /*0030*/ 	.byte	0xca, 0x01, 0xcf, 0x3a, 0x27, 0x51, 0x1a, 0x40, 0x30, 0xcc, 0x2d, 0xf3, 0xe1, 0x0c, 0x21, 0x40
        /*0040*/ 	.byte	0x0d, 0xb7, 0xfc, 0x82, 0x8e, 0x35, 0x25, 0x40
.L_8:


//--------------------- .text._Z11phase_two_dPdS_PiS_P17curandStateXORWOWi --------------------------
	.section	.text._Z11phase_two_dPdS_PiS_P17curandStateXORWOWi,"ax",@progbits
	.align	128
        .global         _Z11phase_two_dPdS_PiS_P17curandStateXORWOWi
        .type           _Z11phase_two_dPdS_PiS_P17curandStateXORWOWi,@function
        .size           _Z11phase_two_dPdS_PiS_P17curandStateXORWOWi,(.L_x_16 - _Z11phase_two_dPdS_PiS_P17curandStateXORWOWi)
        .other          _Z11phase_two_dPdS_PiS_P17curandStateXORWOWi,@"STO_CUDA_ENTRY STV_DEFAULT"
_Z11phase_two_dPdS_PiS_P17curandStateXORWOWi:
.text._Z11phase_two_dPdS_PiS_P17curandStateXORWOWi:
[----:B------:R-:W-:Y:S01]  /*0000*/  LDC R1, c[0x0][0x37c] ;  /* 0x0000df00ff017b82 */ /* 0x000fe20000000800 */
[----:B------:R-:W0:Y:S07]  /*0010*/  S2R R3, SR_TID.X ;  /* 0x0000000000037919 */ /* 0x000e2e0000002100 */
[----:B------:R-:W0:Y:S01]  /*0020*/  S2UR UR4, SR_CTAID.X ;  /* 0x00000000000479c3 */ /* 0x000e220000002500 */
[----:B------:R-:W1:Y:S07]  /*0030*/  LDCU UR5, c[0x0][0x3a8] ;  /* 0x00007500ff0577ac */ /* 0x000e6e0008000800 */
[----:B------:R-:W0:Y:S02]  /*0040*/  LDC R0, c[0x0][0x360] ;  /* 0x0000d800ff007b82 */ /* 0x000e240000000800 */
[----:B0-----:R-:W-:-:S05]  /*0050*/  IMAD R0, R0, UR4, R3 ;  /* 0x0000000400007c24 */ /* 0x001fca000f8e0203 */
[----:B-1----:R-:W-:-:S13]  /*0060*/  ISETP.GE.AND P0, PT, R0, UR5, PT ;  /* 0x0000000500007c0c */ /* 0x002fda000bf06270 */
[----:B------:R-:W-:Y:S05]  /*0070*/  @P0 EXIT ;  /* 0x000000000000094d */ /* 0x000fea0003800000 */
[----:B------:R-:W0:Y:S01]  /*0080*/  LDC.64 R2, c[0x0][0x3a0] ;  /* 0x0000e800ff027b82 */ /* 0x000e220000000a00 */
[----:B------:R-:W1:Y:S07]  /*0090*/  LDCU.64 UR4, c[0x0][0x358] ;  /* 0x00006b00ff0477ac */ /* 0x000e6e0008000a00 */
[----:B------:R-:W2:Y:S08]  /*00a0*/  LDC.64 R10, c[0x0][0x398] ;  /* 0x0000e600ff0a7b82 */ /* 0x000eb00000000a00 */
[----:B------:R-:W3:Y:S01]  /*00b0*/  LDC.64 R18, c[0x0][0x390] ;  /* 0x0000e400ff127b82 */ /* 0x000ee20000000a00 */
[----:B0-----:R-:W-:-:S05]  /*00c0*/  IMAD.WIDE R2, R0, 0x30, R2 ;  /* 0x0000003000027825 */ /* 0x001fca00078e0202 */
[----:B-1----:R-:W4:Y:S04]  /*00d0*/  LDG.E.64 R8, desc[UR4][R2.64] ;  /* 0x0000000402087981 */ /* 0x002f28000c1e1b00 */
[----:B------:R-:W5:Y:S01]  /*00e0*/  LDG.E.64 R4, desc[UR4][R2.64+0x10] ;  /* 0x0000100402047981 */ /* 0x000f62000c1e1b00 */
[----:B--2---:R-:W-:-:S03]  /*00f0*/  IMAD.WIDE R10, R0, 0x8, R10 ;  /* 0x00000008000a7825 */ /* 0x004fc600078e020a */
[----:B------:R-:W2:Y:S04]  /*0100*/  LDG.E.64 R20, desc[UR4][R2.64+0x8] ;  /* 0x0000080402147981 */ /* 0x000ea8000c1e1b00 */
[----:B------:R-:W3:Y:S04]  /*0110*/  LDG.E.64 R10, desc[UR4][R10.64] ;  /* 0x000000040a0a7981 */ /* 0x000ee8000c1e1b00 */
[----:B------:R-:W2:Y:S04]  /*0120*/  LDG.E.64 R22, desc[UR4][R2.64+0x18] ;  /* 0x0000180402167981 */ /* 0x000ea8000c1e1b00 */
[----:B------:R-:W2:Y:S01]  /*0130*/  LDG.E R25, desc[UR4][R2.64+0x20] ;  /* 0x0000200402197981 */ /* 0x000ea2000c1e1900 */
[----:B----4-:R-:W-:Y:S01]  /*0140*/  SHF.R.U32.HI R6, RZ, 0x2, R9 ;  /* 0x00000002ff067819 */ /* 0x010fe20000011609 */
[----:B------:R-:W-:-:S03]  /*0150*/  VIADD R8, R8, 0x587c5 ;  /* 0x000587c508087836 */ /* 0x000fc60000000000 */
[----:B------:R-:W-:Y:S01]  /*0160*/  LOP3.LUT R6, R6, R9, RZ, 0x3c, !PT ;  /* 0x0000000906067212 */ /* 0x000fe200078e3cff */
[----:B------:R-:W-:Y:S01]  /*0170*/  IMAD.MOV.U32 R9, RZ, RZ, 0x2f800000 ;  /* 0x2f800000ff097424 */ /* 0x000fe200078e00ff */
[----:B-----5:R-:W-:Y:S02]  /*0180*/  SHF.L.U32 R12, R5, 0x4, RZ ;  /* 0x00000004050c7819 */ /* 0x020fe400000006ff */
[----:B------:R-:W-:-:S04]  /*0190*/  SHF.L.U32 R7, R6, 0x1, RZ ;  /* 0x0000000106077819 */ /* 0x000fc800000006ff */
[----:B------:R-:W-:-:S04]  /*01a0*/  LOP3.LUT R7, R5, R12, R7, 0x96, !PT ;  /* 0x0000000c05077212 */ /* 0x000fc800078e9607 */
[----:B------:R-:W-:-:S04]  /*01b0*/  LOP3.LUT R7, R7, R6, RZ, 0x3c, !PT ;  /* 0x0000000607077212 */ /* 0x000fc800078e3cff */
[----:B------:R-:W-:-:S04]  /*01c0*/  IADD3 R6, PT, PT, R7, R8, RZ ;  /* 0x0000000807067210 */ /* 0x000fc80007ffe0ff */
[----:B------:R-:W-:-:S05]  /*01d0*/  I2FP.F32.U32 R6, R6 ;  /* 0x0000000600067245 */ /* 0x000fca0000201000 */
[----:B------:R-:W-:-:S04]  /*01e0*/  FFMA R6, R6, R9, 1.1641532182693481445e-10 ;  /* 0x2f00000006067423 */ /* 0x000fc80000000009 */
[----:B------:R-:W3:Y:S02]  /*01f0*/  F2F.F64.F32 R12, R6 ;  /* 0x00000006000c7310 */ /* 0x000ee40000201800 */
[----:B---3--:R-:W-:Y:S01]  /*0200*/  DSETP.GT.AND P0, PT, R10, R12, PT ;  /* 0x0000000c0a00722a */ /* 0x008fe20003f04000 */
[----:B------:R-:W3:-:S13]  /*0210*/  LDG.E.64 R10, desc[UR4][R2.64+0x28] ;  /* 0x00002804020a7981 */ /* 0x000eda000c1e1b00 */
[----:B------:R-:W0:Y:S08]  /*0220*/  @P0 LDC.64 R12, c[0x0][0x380] ;  /* 0x0000e000ff0c0b82 */ /* 0x000e300000000a00 */
[----:B------:R-:W1:Y:S01]  /*0230*/  @!P0 LDC.64 R16, c[0x0][0x388] ;  /* 0x0000e200ff108b82 */ /* 0x000e620000000a00 */
[----:B0-----:R-:W-:-:S05]  /*0240*/  @P0 IMAD.WIDE R12, R0, 0x8, R12 ;  /* 0x00000008000c0825 */ /* 0x001fca00078e020c */
[----:B------:R0:W4:Y:S01]  /*0250*/  @P0 LDG.E.64 R14, desc[UR4][R12.64] ;  /* 0x000000040c0e0981 */ /* 0x000122000c1e1b00 */
[----:B-1----:R-:W-:-:S05]  /*0260*/  @!P0 IMAD.WIDE R16, R0, 0x8, R16 ;  /* 0x0000000800108825 */ /* 0x002fca00078e0210 */
[----:B------:R-:W4:Y:S01]  /*0270*/  @!P0 LDG.E.64 R14, desc[UR4][R16.64] ;  /* 0x00000004100e8981 */ /* 0x000f22000c1e1b00 */
[----:B------:R-:W-:Y:S01]  /*0280*/  IMAD.WIDE R18, R0, 0x4, R18 ;  /* 0x0000000400127825 */ /* 0x000fe200078e0212 */
[----:B0-----:R-:W-:Y:S02]  /*0290*/  MOV R13, R4 ;  /* 0x00000004000d7202 */ /* 0x001fe40000000f00 */
[----:B--2---:R-:W-:Y:S01]  /*02a0*/  MOV R12, R21 ;  /* 0x00000015000c7202 */ /* 0x004fe20000000f00 */
[----:B------:R-:W-:Y:S02]  /*02b0*/  IMAD.MOV.U32 R9, RZ, RZ, R20 ;  /* 0x000000ffff097224 */ /* 0x000fe400078e0014 */
[----:B------:R-:W-:Y:S01]  /*02c0*/  IMAD.MOV.U32 R6, RZ, RZ, R5 ;  /* 0x000000ffff067224 */ /* 0x000fe200078e0005 */
[----:B----4-:R-:W0:Y:S02]  /*02d0*/  F2I.F64 R15, R14 ;  /* 0x0000000e000f7311 */ /* 0x010e240000301100 */
[----:B0-----:R-:W-:Y:S04]  /*02e0*/  STG.E desc[UR4][R18.64], R15 ;  /* 0x0000000f12007986 */ /* 0x001fe8000c101904 */
[----:B------:R-:W-:Y:S04]  /*02f0*/  STG.E.64 desc[UR4][R2.64], R8 ;  /* 0x0000000802007986 */ /* 0x000fe8000c101b04 */
[----:B------:R-:W-:Y:S04]  /*0300*/  STG.E.64 desc[UR4][R2.64+0x8], R12 ;  /* 0x0000080c02007986 */ /* 0x000fe8000c101b04 */
[----:B------:R-:W-:Y:S04]  /*0310*/  STG.E.64 desc[UR4][R2.64+0x10], R6 ;  /* 0x0000100602007986 */ /* 0x000fe8000c101b04 */
[----:B------:R-:W-:Y:S04]  /*0320*/  STG.E.64 desc[UR4][R2.64+0x18], R22 ;  /* 0x0000181602007986 */ /* 0x000fe8000c101b04 */
[----:B---3--:R-:W-:Y:S04]  /*0330*/  STG.E.64 desc[UR4][R2.64+0x28], R10 ;  /* 0x0000280a02007986 */ /* 0x008fe8000c101b04 */
[----:B------:R-:W-:Y:S01]  /*0340*/  STG.E desc[UR4][R2.64+0x20], R25 ;  /* 0x0000201902007986 */ /* 0x000fe2000c101904 */
[----:B------:R-:W-:Y:S05]  /*0350*/  EXIT ;  /* 0x000000000000794d */ /* 0x000fea0003800000 */
.L_x_0:
[----:B------:R-:W-:-:S00]  /*0360*/  BRA `(.L_x_0) ;  /* 0xfffffffc00fc7947 */ /* 0x000fc0000383ffff */
[----:B------:R-:W-:-:S00]  /*0370*/  NOP ;  /* 0x0000000000007918 */ /* 0x000fc00000000000 */
        /* <DEDUP_REMOVED lines=8> */
.L_x_16:


//--------------------- .text._Z14phase_two_bulkPdS_S_P17curandStateXORWOWi --------------------------
	.section	.text._Z14phase_two_bulkPdS_S_P17curandStateXORWOWi,"ax",@progbits
	.align	128
        .global         _Z14phase_two_bulkPdS_S_P17curandStateXORWOWi
        .type           _Z14phase_two_bulkPdS_S_P17curandStateXORWOWi,@function
        .size           _Z14phase_two_bulkPdS_S_P17curandStateXORWOWi,(.L_x_17 - _Z14phase_two_bulkPdS_S_P17curandStateXORWOWi)
        .other          _Z14phase_two_bulkPdS_S_P17curandStateXORWOWi,@"STO_CUDA_ENTRY STV_DEFAULT"
_Z14phase_two_bulkPdS_S_P17curandStateXORWOWi:
.text._Z14phase_two_bulkPdS_S_P17curandStateXORWOWi:
        /* <DEDUP_REMOVED lines=12> */
[----:B0-----:R-:W-:-:S07]  /*00c0*/  IMAD.WIDE R2, R0, 0x30, R2 ;  /* 0x0000003000027825 */ /* 0x001fce00078e0202 */
[----:B------:R-:W0:Y:S01]  /*00d0*/  LDC.64 R24, c[0x0][0x390] ;  /* 0x0000e400ff187b82 */ /* 0x000e220000000a00 */
[----:B-1----:R-:W4:Y:S04]  /*00e0*/  LDG.E.64 R16, desc[UR4][R2.64] ;  /* 0x0000000402107981 */ /* 0x002f28000c1e1b00 */
[----:B------:R-:W5:Y:S01]  /*00f0*/  LDG.E.64 R4, desc[UR4][R2.64+0x10] ;  /* 0x0000100402047981 */ /* 0x000f62000c1e1b00 */
[----:B--2---:R-:W-:-:S03]  /*0100*/  IMAD.WIDE R20, R0, 0x8, R20 ;  /* 0x0000000800147825 */ /* 0x004fc600078e0214 */
[----:B------:R-:W2:Y:S04]  /*0110*/  LDG.E.64 R10, desc[UR4][R2.64+0x8] ;  /* 0x00000804020a7981 */ /* 0x000ea8000c1e1b00 */
[----:B------:R-:W2:Y:S01]  /*0120*/  LDG.E.64 R20, desc[UR4][R20.64] ;  /* 0x0000000414147981 */ /* 0x000ea2000c1e1b00 */
[----:B---3--:R-:W-:-:S03]  /*0130*/  IMAD.WIDE R12, R0, 0x8, R12 ;  /* 0x00000008000c7825 */ /* 0x008fc600078e020c */
[----:B------:R-:W3:Y:S04]  /*0140*/  LDG.E.64 R8, desc[UR4][R2.64+0x18] ;  /* 0x0000180402087981 */ /* 0x000ee8000c1e1b00 */
[----:B------:R-:W3:Y:S04]  /*0150*/  LDG.E.64 R12, desc[UR4][R12.64] ;  /* 0x000000040c0c7981 */ /* 0x000ee8000c1e1b00 */
[----:B------:R-:W3:Y:S04]  /*0160*/  LDG.E.64 R6, desc[UR4][R2.64+0x28] ;  /* 0x0000280402067981 */ /* 0x000ee8000c1e1b00 */
[----:B------:R-:W3:Y:S01]  /*0170*/  LDG.E R15, desc[UR4][R2.64+0x20] ;  /* 0x00002004020f7981 */ /* 0x000ee2000c1e1900 */
[----:B----4-:R-:W-:-:S04]  /*0180*/  SHF.R.U32.HI R14, RZ, 0x2, R17 ;  /* 0x00000002ff0e7819 */ /* 0x010fc80000011611 */
[----:B------:R-:W-:Y:S02]  /*0190*/  LOP3.LUT R14, R14, R17, RZ, 0x3c, !PT ;  /* 0x000000110e0e7212 */ /* 0x000fe400078e3cff */
[----:B-----5:R-:W-:Y:S02]  /*01a0*/  SHF.L.U32 R18, R5, 0x4, RZ ;  /* 0x0000000405127819 */ /* 0x020fe400000006ff */
[----:B------:R-:W-:Y:S01]  /*01b0*/  SHF.L.U32 R17, R14, 0x1, RZ ;  /* 0x000000010e117819 */ /* 0x000fe200000006ff */
[----:B------:R-:W-:-:S03]  /*01c0*/  VIADD R16, R16, 0x587c5 ;  /* 0x000587c510107836 */ /* 0x000fc60000000000 */
[----:B------:R-:W-:-:S04]  /*01d0*/  LOP3.LUT R17, R5, R18, R17, 0x96, !PT ;  /* 0x0000001205117212 */ /* 0x000fc800078e9611 */
[----:B------:R-:W-:-:S04]  /*01e0*/  LOP3.LUT R19, R17, R14, RZ, 0x3c, !PT ;  /* 0x0000000e11137212 */ /* 0x000fc800078e3cff */
[----:B------:R-:W-:Y:S01]  /*01f0*/  IADD3 R14, PT, PT, R19, R16, RZ ;  /* 0x00000010130e7210 */ /* 0x000fe20007ffe0ff */
[----:B------:R-:W-:-:S03]  /*0200*/  IMAD.MOV.U32 R17, RZ, RZ, 0x2f800000 ;  /* 0x2f800000ff117424 */ /* 0x000fc600078e00ff */
[----:B------:R-:W-:-:S05]  /*0210*/  I2FP.F32.U32 R14, R14 ;  /* 0x0000000e000e7245 */ /* 0x000fca0000201000 */
[----:B------:R-:W-:-:S04]  /*0220*/  FFMA R14, R14, R17, 1.1641532182693481445e-10 ;  /* 0x2f0000000e0e7423 */ /* 0x000fc80000000011 */
[----:B------:R-:W2:Y:S02]  /*0230*/  F2F.F64.F32 R22, R14 ;  /* 0x0000000e00167310 */ /* 0x000ea40000201800 */
[----:B--2---:R-:W-:-:S10]  /*0240*/  DMUL R20, R22, R20 ;  /* 0x0000001416147228 */ /* 0x004fd40000000000 */
[----:B------:R-:W1:Y:S08]  /*0250*/  F2I.F64.FLOOR R20, R20 ;  /* 0x0000001400147311 */ /* 0x000e700000305100 */
[----:B-1----:R-:W3:Y:S01]  /*0260*/  I2F.F64 R22, R20 ;  /* 0x0000001400167312 */ /* 0x002ee20000201c00 */
[----:B------:R-:W-:Y:S02]  /*0270*/  IMAD.MOV.U32 R17, RZ, RZ, R10 ;  /* 0x000000ffff117224 */ /* 0x000fe400078e000a */
[----:B------:R-:W-:Y:S01]  /*0280*/  IMAD.MOV.U32 R18, RZ, RZ, R5 ;  /* 0x000000ffff127224 */ /* 0x000fe200078e0005 */
[----:B---3--:R-:W-:Y:S01]  /*0290*/  DADD R12, R12, R22 ;  /* 0x000000000c0c7229 */ /* 0x008fe20000000016 */
[----:B0-----:R-:W-:Y:S01]  /*02a0*/  IMAD.WIDE R22, R0, 0x8, R24 ;  /* 0x0000000800167825 */ /* 0x001fe200078e0218 */
[----:B------:R-:W-:-:S02]  /*02b0*/  MOV R25, R4 ;  /* 0x0000000400197202 */ /* 0x000fc40000000f00 */
[----:B------:R-:W-:-:S03]  /*02c0*/  MOV R24, R11 ;  /* 0x0000000b00187202 */ /* 0x000fc60000000f00 */
[----:B------:R-:W-:Y:S04]  /*02d0*/  STG.E.64 desc[UR4][R22.64], R12 ;  /* 0x0000000c16007986 */ /* 0x000fe8000c101b04 */
[----:B------:R-:W-:Y:S04]  /*02e0*/  STG.E.64 desc[UR4][R2.64], R16 ;  /* 0x0000001002007986 */ /* 0x000fe8000c101b04 */
[----:B------:R-:W-:Y:S04]  /*02f0*/  STG.E.64 desc[UR4][R2.64+0x8], R24 ;  /* 0x0000081802007986 */ /* 0x000fe8000c101b04 */
[----:B------:R-:W-:Y:S04]  /*0300*/  STG.E.64 desc[UR4][R2.64+0x10], R18 ;  /* 0x0000101202007986 */ /* 0x000fe8000c101b04 */
[----:B------:R-:W-:Y:S04]  /*0310*/  STG.E.64 desc[UR4][R2.64+0x18], R8 ;  /* 0x0000180802007986 */ /* 0x000fe8000c101b04 */
[----:B------:R-:W-:Y:S04]  /*0320*/  STG.E.64 desc[UR4][R2.64+0x28], R6 ;  /* 0x0000280602007986 */ /* 0x000fe8000c101b04 */
[----:B------:R-:W-:Y:S01]  /*0330*/  STG.E desc[UR4][R2.64+0x20], R15 ;  /* 0x0000200f02007986 */ /* 0x000fe2000c101904 */
[----:B------:R-:W-:Y:S05]  /*0340*/  EXIT ;  /* 0x000000000000794d */ /* 0x000fea0003800000 */
.L_x_1:
        /* <DEDUP_REMOVED lines=11> */
.L_x_17:


//--------------------- .text._Z14phase_two_fillPdS_S_P17curandStateXORWOWi --------------------------
	.section	.text._Z14phase_two_fillPdS_S_P17curandStateXORWOWi,"ax",@progbits
	.align	128
        .global         _Z14phase_two_fillPdS_S_P17curandStateXORWOWi
        .type           _Z14phase_two_fillPdS_S_P17curandStateXORWOWi,@function
        .size           _Z14phase_two_fillPdS_S_P17curandStateXORWOWi,(.L_x_18 - _Z14phase_two_fillPdS_S_P17curandStateXORWOWi)
        .other          _Z14phase_two_fillPdS_S_P17curandStateXORWOWi,@"STO_CUDA_ENTRY STV_DEFAULT"
_Z14phase_two_fillPdS_S_P17curandStateXORWOWi:
.text._Z14phase_two_fillPdS_S_P17curandStateXORWOWi:
        /* <DEDUP_REMOVED lines=53> */
.L_x_2:
        /* <DEDUP_REMOVED lines=11> */
.L_x_18:


//--------------------- .text._Z11phase_one_jPiS_PdS0_S0_S_P17curandStateXORWOWi --------------------------
	.section	.text._Z11phase_one_jPiS_PdS0_S0_S_P17curandStateXORWOWi,"ax",@progbits
	.align	128
        .global         _Z11phase_one_jPiS_PdS0_S0_S_P17curandStateXORWOWi
        .type           _Z11phase_one_jPiS_PdS0_S0_S_P17curandStateXORWOWi,@function
        .size           _Z11phase_one_jPiS_PdS0_S0_S_P17curandStateXORWOWi,(.L_x_19 - _Z11phase_one_jPiS_PdS0_S0_S_P17curandStateXORWOWi)
        .other          _Z11phase_one_jPiS_PdS0_S0_S_P17curandStateXORWOWi,@"STO_CUDA_ENTRY STV_DEFAULT"
_Z11phase_one_jPiS_PdS0_S0_S_P17curandStateXORWOWi:
.text._Z11phase_one_jPiS_PdS0_S0_S_P17curandStateXORWOWi:
        /* <DEDUP_REMOVED lines=17> */
[----:B------:R-:W2:Y:S04]  /*0110*/  LDG.E R23, desc[UR4][R2.64+0x20] ;  /* 0x0000200402177981 */ /* 0x000ea8000c1e1900 */
[----:B------:R-:W2:Y:S01]  /*0120*/  LDG.E.64 R10, desc[UR4][R10.64] ;  /* 0x000000040a0a7981 */ /* 0x000ea2000c1e1b00 */
[----:B---3--:R-:W-:-:S03]  /*0130*/  IMAD.WIDE R12, R0, 0x4, R12 ;  /* 0x00000004000c7825 */ /* 0x008fc600078e020c */
[----:B------:R-:W3:Y:S04]  /*0140*/  LDG.E.64 R20, desc[UR4][R2.64+0x8] ;  /* 0x0000080402147981 */ /* 0x000ee8000c1e1b00 */
[----:B------:R1:W3:Y:S01]  /*0150*/  LDG.E R17, desc[UR4][R12.64] ;  /* 0x000000040c117981 */ /* 0x0002e2000c1e1900 */
[----:B0-----:R-:W-:Y:S01]  /*0160*/  IMAD.WIDE R18, R0, 0x4, R18 ;  /* 0x0000000400127825 */ /* 0x001fe200078e0212 */
[----:B----4-:R-:W-:-:S03]  /*0170*/  SHF.R.U32.HI R8, RZ, 0x2, R7 ;  /* 0x00000002ff087819 */ /* 0x010fc60000011607 */
[----:B------:R-:W-:Y:S01]  /*0180*/  VIADD R6, R6, 0x587c5 ;  /* 0x000587c506067836 */ /* 0x000fe20000000000 */
[----:B------:R-:W-:Y:S02]  /*0190*/  LOP3.LUT R8, R8, R7, RZ, 0x3c, !PT ;  /* 0x0000000708087212 */ /* 0x000fe400078e3cff */
[----:B-----5:R-:W-:Y:S02]  /*01a0*/  SHF.L.U32 R14, R5, 0x4, RZ ;  /* 0x00000004050e7819 */ /* 0x020fe400000006ff */
[----:B------:R-:W-:-:S04]  /*01b0*/  SHF.L.U32 R7, R8, 0x1, RZ ;  /* 0x0000000108077819 */ /* 0x000fc800000006ff */
[----:B------:R-:W-:Y:S01]  /*01c0*/  LOP3.LUT R7, R5, R14, R7, 0x96, !PT ;  /* 0x0000000e05077212 */ /* 0x000fe200078e9607 */
[----:B--2---:R-:W-:-:S03]  /*01d0*/  DADD R10, R10, -1 ;  /* 0xbff000000a0a7429 */ /* 0x004fc60000000000 */
[----:B------:R-:W-:Y:S01]  /*01e0*/  LOP3.LUT R9, R7, R8, RZ, 0x3c, !PT ;  /* 0x0000000807097212 */ /* 0x000fe200078e3cff */
[----:B------:R-:W-:-:S03]  /*01f0*/  IMAD.MOV.U32 R8, RZ, RZ, 0x2f800000 ;  /* 0x2f800000ff087424 */ /* 0x000fc600078e00ff */
[----:B------:R-:W-:-:S04]  /*0200*/  IADD3 R7, PT, PT, R9, R6, RZ ;  /* 0x0000000609077210 */ /* 0x000fc80007ffe0ff */
[----:B------:R-:W-:-:S05]  /*0210*/  I2FP.F32.U32 R7, R7 ;  /* 0x0000000700077245 */ /* 0x000fca0000201000 */
[----:B------:R-:W-:-:S04]  /*0220*/  FFMA R7, R7, R8, 1.1641532182693481445e-10 ;  /* 0x2f00000007077423 */ /* 0x000fc80000000008 */
[----:B-1----:R-:W0:Y:S02]  /*0230*/  F2F.F64.F32 R12, R7 ;  /* 0x00000007000c7310 */ /* 0x002e240000201800 */
[----:B0-----:R-:W-:Y:S01]  /*0240*/  DMUL R14, R12, R10 ;  /* 0x0000000a0c0e7228 */ /* 0x001fe20000000000 */
[----:B------:R-:W0:Y:S01]  /*0250*/  LDC.64 R10, c[0x0][0x388] ;  /* 0x0000e200ff0a7b82 */ /* 0x000e220000000a00 */
[----:B------:R-:W2:Y:S08]  /*0260*/  LDG.E.64 R12, desc[UR4][R2.64+0x28] ;  /* 0x00002804020c7981 */ /* 0x000eb0000c1e1b00 */
[----:B------:R-:W3:Y:S02]  /*0270*/  F2I.F64.FLOOR R14, R14 ;  /* 0x0000000e000e7311 */ /* 0x000ee40000305100 */
[----:B---3--:R-:W-:Y:S01]  /*0280*/  IADD3 R17, PT, PT, R14, R17, RZ ;  /* 0x000000110e117210 */ /* 0x008fe20007ffe0ff */
[----:B0-----:R-:W-:Y:S01]  /*0290*/  IMAD.WIDE R10, R0, 0x4, R10 ;  /* 0x00000004000a7825 */ /* 0x001fe200078e020a */
[----:B------:R-:W3:Y:S04]  /*02a0*/  LDG.E.64 R14, desc[UR4][R2.64+0x18] ;  /* 0x00001804020e7981 */ /* 0x000ee8000c1e1b00 */
[----:B------:R-:W0:Y:S08]  /*02b0*/  I2F.F64 R16, R17 ;  /* 0x0000001100107312 */ /* 0x000e300000201c00 */
[----:B0-----:R-:W0:Y:S02]  /*02c0*/  F2I.F64 R25, R16 ;  /* 0x0000001000197311 */ /* 0x001e240000301100 */
[----:B0-----:R-:W-:Y:S04]  /*02d0*/  STG.E desc[UR4][R10.64], R25 ;  /* 0x000000190a007986 */ /* 0x001fe8000c101904 */
[----:B------:R-:W4:Y:S01]  /*02e0*/  LDG.E R18, desc[UR4][R18.64] ;  /* 0x0000000412127981 */ /* 0x000f22000c1e1900 */
[----:B------:R-:W-:Y:S01]  /*02f0*/  IMAD.MOV.U32 R27, RZ, RZ, R4 ;  /* 0x000000ffff1b7224 */ /* 0x000fe200078e0004 */
[----:B------:R-:W-:Y:S01]  /*0300*/  MOV R26, R21 ;  /* 0x00000015001a7202 */ /* 0x000fe20000000f00 */
[----:B------:R-:W-:-:S02]  /*0310*/  IMAD.MOV.U32 R7, RZ, RZ, R20 ;  /* 0x000000ffff077224 */ /* 0x000fc400078e0014 */
[----:B------:R-:W-:Y:S01]  /*0320*/  IMAD.MOV.U32 R8, RZ, RZ, R5 ;  /* 0x000000ffff087224 */ /* 0x000fe200078e0005 */
[----:B----4-:R-:W-:-:S13]  /*0330*/  ISETP.GE.AND P0, PT, R25, R18, PT ;  /* 0x000000121900720c */ /* 0x010fda0003f06270 */
[----:B------:R-:W-:-:S05]  /*0340*/  @P0 IADD3 R17, PT, PT, R25, 0x1, RZ ;  /* 0x0000000119110810 */ /* 0x000fca0007ffe0ff */
[----:B------:R-:W-:Y:S04]  /*0350*/  @P0 STG.E desc[UR4][R10.64], R17 ;  /* 0x000000110a000986 */ /* 0x000fe8000c101904 */
[----:B------:R-:W-:Y:S04]  /*0360*/  STG.E.64 desc[UR4][R2.64], R6 ;  /* 0x0000000602007986 */ /* 0x000fe8000c101b04 */
[----:B------:R-:W-:Y:S04]  /*0370*/  STG.E.64 desc[UR4][R2.64+0x8], R26 ;  /* 0x0000081a02007986 */ /* 0x000fe8000c101b04 */
[----:B------:R-:W-:Y:S04]  /*0380*/  STG.E.64 desc[UR4][R2.64+0x10], R8 ;  /* 0x0000100802007986 */ /* 0x000fe8000c101b04 */
[----:B---3--:R-:W-:Y:S04]  /*0390*/  STG.E.64 desc[UR4][R2.64+0x18], R14 ;  /* 0x0000180e02007986 */ /* 0x008fe8000c101b04 */
[----:B--2---:R-:W-:Y:S04]  /*03a0*/  STG.E.64 desc[UR4][R2.64+0x28], R12 ;  /* 0x0000280c02007986 */ /* 0x004fe8000c101b04 */
[----:B------:R-:W-:Y:S01]  /*03b0*/  STG.E desc[UR4][R2.64+0x20], R23 ;  /* 0x0000201702007986 */ /* 0x000fe2000c101904 */
[----:B------:R-:W-:Y:S05]  /*03c0*/  EXIT ;  /* 0x000000000000794d */ /* 0x000fea0003800000 */
.L_x_3:
        /* <DEDUP_REMOVED lines=11> */
.L_x_19:


//--------------------- .text._Z11phase_one_iPiPdS0_S0_S_P17curandStateXORWOWi --------------------------
	.section	.text._Z11phase_one_iPiPdS0_S0_S_P17curandStateXORWOWi,"ax",@progbits
	.align	128
        .global         _Z11phase_one_iPiPdS0_S0_S_P17curandStateXORWOWi
        .type           _Z11phase_one_iPiPdS0_S0_S_P17curandStateXORWOWi,@function
        .size           _Z11phase_one_iPiPdS0_S0_S_P17curandStateXORWOWi,(.L_x_20 - _Z11phase_one_iPiPdS0_S0_S_P17curandStateXORWOWi)
        .other          _Z11phase_one_iPiPdS0_S0_S_P17curandStateXORWOWi,@"STO_CUDA_ENTRY STV_DEFAULT"
_Z11phase_one_iPiPdS0_S0_S_P17curandStateXORWOWi:
.text._Z11phase_one_iPiPdS0_S0_S_P17curandStateXORWOWi:
        /* <DEDUP_REMOVED lines=17> */
[----:B------:R-:W2:Y:S01]  /*0110*/  LDG.E.64 R16, desc[UR4][R16.64] ;  /* 0x0000000410107981 */ /* 0x000ea2000c1e1b00 */
[----:B---3--:R-:W-:-:S03]  /*0120*/  IMAD.WIDE R20, R0, 0x4, R20 ;  /* 0x0000000400147825 */ /* 0x008fc600078e0214 */
[----:B------:R-:W3:Y:S04]  /*0130*/  LDG.E.64 R8, desc[UR4][R2.64+0x18] ;  /* 0x0000180402087981 */ /* 0x000ee8000c1e1b00 */
[----:B------:R0:W3:Y:S04]  /*0140*/  LDG.E R14, desc[UR4][R20.64] ;  /* 0x00000004140e7981 */ /* 0x0000e8000c1e1900 */
[----:B------:R-:W3:Y:S04]  /*0150*/  LDG.E.64 R6, desc[UR4][R2.64+0x28] ;  /* 0x0000280402067981 */ /* 0x000ee8000c1e1b00 */
[----:B------:R-:W3:Y:S01]  /*0160*/  LDG.E R19, desc[UR4][R2.64+0x20] ;  /* 0x0000200402137981 */ /* 0x000ee2000c1e1900 */
[----:B----4-:R-:W-:-:S04]  /*0170*/  SHF.R.U32.HI R18, RZ, 0x2, R13 ;  /* 0x00000002ff127819 */ /* 0x010fc8000001160d */
[----:B------:R-:W-:Y:S01]  /*0180*/  LOP3.LUT R18, R18, R13, RZ, 0x3c, !PT ;  /* 0x0000000d12127212 */ /* 0x000fe200078e3cff */
[----:B-----5:R-:W-:-:S04]  /*0190*/  IMAD.SHL.U32 R22, R5, 0x10, RZ ;  /* 0x0000001005167824 */ /* 0x020fc800078e00ff */
[----:B------:R-:W-:Y:S01]  /*01a0*/  IMAD.SHL.U32 R13, R18, 0x2, RZ ;  /* 0x00000002120d7824 */ /* 0x000fe200078e00ff */
[----:B------:R-:W-:-:S04]  /*01b0*/  IADD3 R12, PT, PT, R12, 0x587c5, RZ ;  /* 0x000587c50c0c7810 */ /* 0x000fc80007ffe0ff */
[----:B------:R-:W-:Y:S02]  /*01c0*/  LOP3.LUT R13, R5, R22, R13, 0x96, !PT ;  /* 0x00000016050d7212 */ /* 0x000fe400078e960d */
[----:B------:R-:W1:Y:S02]  /*01d0*/  LDC.64 R22, c[0x0][0x380] ;  /* 0x0000e000ff167b82 */ /* 0x000e640000000a00 */
[----:B------:R-:W-:Y:S01]  /*01e0*/  LOP3.LUT R15, R13, R18, RZ, 0x3c, !PT ;  /* 0x000000120d0f7212 */ /* 0x000fe200078e3cff */
[----:B------:R-:W-:-:S04]  /*01f0*/  HFMA2 R18, -RZ, RZ, 0.1171875, 0 ;  /* 0x2f800000ff127431 */ /* 0x000fc800000001ff */
[----:B------:R-:W-:-:S05]  /*0200*/  IMAD.IADD R13, R15, 0x1, R12 ;  /* 0x000000010f0d7824 */ /* 0x000fca00078e020c */
[----:B------:R-:W-:-:S05]  /*0210*/  I2FP.F32.U32 R13, R13 ;  /* 0x0000000d000d7245 */ /* 0x000fca0000201000 */
[----:B------:R-:W-:-:S04]  /*0220*/  FFMA R18, R13, R18, 1.1641532182693481445e-10 ;  /* 0x2f0000000d127423 */ /* 0x000fc80000000012 */
[----:B0-----:R-:W2:Y:S02]  /*0230*/  F2F.F64.F32 R20, R18 ;  /* 0x0000001200147310 */ /* 0x001ea40000201800 */
[----:B--2---:R-:W-:-:S10]  /*0240*/  DMUL R16, R20, R16 ;  /* 0x0000001014107228 */ /* 0x004fd40000000000 */
[----:B------:R-:W3:Y:S02]  /*0250*/  F2I.F64.FLOOR R17, R16 ;  /* 0x0000001000117311 */ /* 0x000ee40000305100 */
[----:B---3--:R-:W-:-:S06]  /*0260*/  IMAD.IADD R20, R17, 0x1, R14 ;  /* 0x0000000111147824 */ /* 0x008fcc00078e020e */
[----:B------:R-:W0:Y:S01]  /*0270*/  I2F.F64 R20, R20 ;  /* 0x0000001400147312 */ /* 0x000e220000201c00 */
[----:B-1----:R-:W-:Y:S01]  /*0280*/  IMAD.WIDE R22, R0, 0x4, R22 ;  /* 0x0000000400167825 */ /* 0x002fe200078e0216 */
[----:B------:R-:W-:Y:S02]  /*0290*/  MOV R25, R4 ;  /* 0x0000000400197202 */ /* 0x000fe40000000f00 */
[----:B------:R-:W-:-:S04]  /*02a0*/  MOV R24, R11 ;  /* 0x0000000b00187202 */ /* 0x000fc80000000f00 */
[----:B0-----:R-:W0:Y:S01]  /*02b0*/  F2I.F64 R21, R20 ;  /* 0x0000001400157311 */ /* 0x001e220000301100 */
[----:B------:R-:W-:Y:S01]  /*02c0*/  IMAD.MOV.U32 R13, RZ, RZ, R10 ;  /* 0x000000ffff0d7224 */ /* 0x000fe200078e000a */
[----:B------:R-:W-:Y:S01]  /*02d0*/  MOV R14, R5 ;  /* 0x00000005000e7202 */ /* 0x000fe20000000f00 */
[----:B0-----:R-:W-:Y:S04]  /*02e0*/  STG.E desc[UR4][R22.64], R21 ;  /* 0x0000001516007986 */ /* 0x001fe8000c101904 */
[----:B------:R-:W-:Y:S04]  /*02f0*/  STG.E.64 desc[UR4][R2.64], R12 ;  /* 0x0000000c02007986 */ /* 0x000fe8000c101b04 */
[----:B------:R-:W-:Y:S04]  /*0300*/  STG.E.64 desc[UR4][R2.64+0x8], R24 ;  /* 0x0000081802007986 */ /* 0x000fe8000c101b04 */
[----:B------:R-:W-:Y:S04]  /*0310*/  STG.E.64 desc[UR4][R2.64+0x10], R14 ;  /* 0x0000100e02007986 */ /* 0x000fe8000c101b04 */
[----:B------:R-:W-:Y:S04]  /*0320*/  STG.E.64 desc[UR4][R2.64+0x18], R8 ;  /* 0x0000180802007986 */ /* 0x000fe8000c101b04 */
[----:B------:R-:W-:Y:S04]  /*0330*/  STG.E.64 desc[UR4][R2.64+0x28], R6 ;  /* 0x0000280602007986 */ /* 0x000fe8000c101b04 */
[----:B------:R-:W-:Y:S01]  /*0340*/  STG.E desc[UR4][R2.64+0x20], R19 ;  /* 0x0000201302007986 */ /* 0x000fe2000c101904 */
[----:B------:R-:W-:Y:S05]  /*0350*/  EXIT ;  /* 0x000000000000794d */ /* 0x000fea0003800000 */
.L_x_4:
        /* <DEDUP_REMOVED lines=10> */
.L_x_20:


//--------------------- .text._Z15phase_one_shiftPdS_S_PiP17curandStateXORWOWi --------------------------
	.section	.text._Z15phase_one_shiftPdS_S_PiP17curandStateXORWOWi,"ax",@progbits
	.align	128
        .global         _Z15phase_one_shiftPdS_S_PiP17curandStateXORWOWi
        .type           _Z15phase_one_shiftPdS_S_PiP17curandStateXORWOWi,@function
        .size           _Z15phase_one_shiftPdS_S_PiP17curandStateXORWOWi,(.L_x_21 - _Z15phase_one_shiftPdS_S_PiP17curandStateXORWOWi)
        .other          _Z15phase_one_shiftPdS_S_PiP17curandStateXORWOWi,@"STO_CUDA_ENTRY STV_DEFAULT"
_Z15phase_one_shiftPdS_S_PiP17curandStateXORWOWi:
.text._Z15phase_one_shiftPdS_S_PiP17curandStateXORWOWi:
        /* <DEDUP_REMOVED lines=20> */
[----:B------:R-:W3:Y:S01]  /*0140*/  LDG.E.64 R8, desc[UR4][R2.64+0x18] ;  /* 0x0000180402087981 */ /* 0x000ee2000c1e1b00 */
[----:B0-----:R-:W-:-:S03]  /*0150*/  IMAD.WIDE R14, R0, 0x8, R14 ;  /* 0x00000008000e7825 */ /* 0x001fc600078e020e */
        /* <DEDUP_REMOVED lines=16> */
[----:B--2---:R-:W-:Y:S01]  /*0260*/  DMUL R24, R24, R16 ;  /* 0x0000001018187228 */ /* 0x004fe20000000000 */
[----:B------:R-:W0:Y:S09]  /*0270*/  LDC.64 R16, c[0x0][0x398] ;  /* 0x0000e600ff107b82 */ /* 0x000e320000000a00 */
[----:B------:R-:W1:Y:S08]  /*0280*/  F2I.F64.FLOOR R24, R24 ;  /* 0x0000001800187311 */ /* 0x000e700000305100 */
[----:B-1----:R-:W3:Y:S02]  /*0290*/  I2F.F64 R26, R24 ;  /* 0x00000018001a7312 */ /* 0x002ee40000201c00 */
[----:B---3--:R-:W-:-:S10]  /*02a0*/  DFMA R12, R26, R14, R12 ;  /* 0x0000000e1a0c722b */ /* 0x008fd4000000000c */
[----:B------:R-:W1:Y:S01]  /*02b0*/  F2I.F64 R13, R12 ;  /* 0x0000000c000d7311 */ /* 0x000e620000301100 */
[----:B0-----:R-:W-:Y:S01]  /*02c0*/  IMAD.WIDE R16, R0, 0x4, R16 ;  /* 0x0000000400107825 */ /* 0x001fe200078e0210 */
[----:B------:R-:W-:Y:S02]  /*02d0*/  MOV R15, R4 ;  /* 0x00000004000f7202 */ /* 0x000fe40000000f00 */
[----:B------:R-:W-:Y:S01]  /*02e0*/  MOV R14, R11 ;  /* 0x0000000b000e7202 */ /* 0x000fe20000000f00 */
[----:B------:R-:W-:Y:S02]  /*02f0*/  IMAD.MOV.U32 R23, RZ, RZ, R10 ;  /* 0x000000ffff177224 */ /* 0x000fe400078e000a */
[----:B------:R-:W-:Y:S01]  /*0300*/  IMAD.MOV.U32 R20, RZ, RZ, R5 ;  /* 0x000000ffff147224 */ /* 0x000fe200078e0005 */
[----:B-1----:R-:W-:Y:S04]  /*0310*/  STG.E desc[UR4][R16.64], R13 ;  /* 0x0000000d10007986 */ /* 0x002fe8000c101904 */
[----:B------:R-:W-:Y:S04]  /*0320*/  STG.E.64 desc[UR4][R2.64], R22 ;  /* 0x0000001602007986 */ /* 0x000fe8000c101b04 */
[----:B------:R-:W-:Y:S04]  /*0330*/  STG.E.64 desc[UR4][R2.64+0x8], R14 ;  /* 0x0000080e02007986 */ /* 0x000fe8000c101b04 */
[----:B------:R-:W-:Y:S04]  /*0340*/  STG.E.64 desc[UR4][R2.64+0x10], R20 ;  /* 0x0000101402007986 */ /* 0x000fe8000c101b04 */
[----:B------:R-:W-:Y:S04]  /*0350*/  STG.E.64 desc[UR4][R2.64+0x18], R8 ;  /* 0x0000180802007986 */ /* 0x000fe8000c101b04 */
[----:B------:R-:W-:Y:S04]  /*0360*/  STG.E.64 desc[UR4][R2.64+0x28], R6 ;  /* 0x0000280602007986 */ /* 0x000fe8000c101b04 */
[----:B------:R-:W-:Y:S01]  /*0370*/  STG.E desc[UR4][R2.64+0x20], R19 ;  /* 0x0000201302007986 */ /* 0x000fe2000c101904 */
[----:B------:R-:W-:Y:S05]  /*0380*/  EXIT ;  /* 0x000000000000794d */ /* 0x000fea0003800000 */
.L_x_5:
        /* <DEDUP_REMOVED lines=15> */
.L_x_21:


//--------------------- .text._Z16get_random_arrayP17curandStateXORWOWiPd --------------------------
	.section	.text._Z16get_random_arrayP17curandStateXORWOWiPd,"ax",@progbits
	.align	128
        .global         _Z16get_random_arrayP17curandStateXORWOWiPd
        .type           _Z16get_random_arrayP17curandStateXORWOWiPd,@function
        .size           _Z16get_random_arrayP17curandStateXORWOWiPd,(.L_x_22 - _Z16get_random_arrayP17curandStateXORWOWiPd)
        .other          _Z16get_random_arrayP17curandStateXORWOWiPd,@"STO_CUDA_ENTRY STV_DEFAULT"
_Z16get_random_arrayP17curandStateXORWOWiPd:
.text._Z16get_random_arrayP17curandStateXORWOWiPd:
        /* <DEDUP_REMOVED lines=9> */
[----:B------:R-:W1:Y:S01]  /*0090*/  LDCU.64 UR4, c[0x0][0x358] ;  /* 0x00006b00ff0477ac */ /* 0x000e620008000a00 */
[----:B0-----:R-:W-:-:S05]  /*00a0*/  IMAD.WIDE R4, R0, 0x30, R4 ;  /* 0x0000003000047825 */ /* 0x001fca00078e0204 */
[----:B-1----:R-:W2:Y:S04]  /*00b0*/  LDG.E.64 R2, desc[UR4][R4.64] ;  /* 0x0000000404027981 */ /* 0x002ea8000c1e1b00 */
[----:B------:R-:W3:Y:S04]  /*00c0*/  LDG.E R7, desc[UR4][R4.64+0x14] ;  /* 0x0000140404077981 */ /* 0x000ee8000c1e1900 */
[----:B------:R-:W4:Y:S01]  /*00d0*/  LDG.E R6, desc[UR4][R4.64+0x8] ;  /* 0x0000080404067981 */ /* 0x000f22000c1e1900 */
[----:B--2---:R-:W-:-:S04]  /*00e0*/  SHF.R.U32.HI R8, RZ, 0x2, R3 ;  /* 0x00000002ff087819 */ /* 0x004fc80000011603 */
[----:B------:R-:W-:Y:S01]  /*00f0*/  LOP3.LUT R8, R8, R3, RZ, 0x3c, !PT ;  /* 0x0000000308087212 */ /* 0x000fe200078e3cff */
[----:B---3--:R-:W-:Y:S01]  /*0100*/  IMAD.SHL.U32 R10, R7, 0x10, RZ ;  /* 0x00000010070a7824 */ /* 0x008fe200078e00ff */
[----:B----4-:R-:W-:-:S03]  /*0110*/  SHF.R.U32.HI R9, RZ, 0x2, R6 ;  /* 0x00000002ff097819 */ /* 0x010fc60000011606 */
[----:B------:R-:W-:Y:S01]  /*0120*/  IMAD.SHL.U32 R3, R8, 0x2, RZ ;  /* 0x0000000208037824 */ /* 0x000fe200078e00ff */
[----:B------:R-:W-:-:S04]  /*0130*/  LOP3.LUT R9, R9, R6, RZ, 0x3c, !PT ;  /* 0x0000000609097212 */ /* 0x000fc800078e3cff */
[----:B------:R-:W-:Y:S01]  /*0140*/  LOP3.LUT R3, R7, R10, R3, 0x96, !PT ;  /* 0x0000000a07037212 */ /* 0x000fe200078e9603 */
[----:B------:R-:W-:-:S03]  /*0150*/  IMAD.SHL.U32 R7, R9, 0x2, RZ ;  /* 0x0000000209077824 */ /* 0x000fc600078e00ff */
[----:B------:R-:W-:-:S05]  /*0160*/  LOP3.LUT R3, R3, R8, RZ, 0x3c, !PT ;  /* 0x0000000803037212 */ /* 0x000fca00078e3cff */
[----:B------:R-:W-:-:S05]  /*0170*/  IMAD.SHL.U32 R6, R3, 0x10, RZ ;  /* 0x0000001003067824 */ /* 0x000fca00078e00ff */
[----:B------:R-:W-:Y:S02]  /*0180*/  LOP3.LUT R6, R9, R7, R6, 0x96, !PT ;  /* 0x0000000709067212 */ /* 0x000fe400078e9606 */
[----:B------:R-:W0:Y:S02]  /*0190*/  LDC.64 R8, c[0x0][0x390] ;  /* 0x0000e400ff087b82 */ /* 0x000e240000000a00 */
[----:B------:R-:W-:Y:S02]  /*01a0*/  LOP3.LUT R5, R6, R3, RZ, 0x3c, !PT ;  /* 0x0000000306057212 */ /* 0x000fe400078e3cff */
[C---:B------:R-:W-:Y:S02]  /*01b0*/  IADD3 R3, PT, PT, R2.reuse, 0x587c5, R3 ;  /* 0x000587c502037810 */ /* 0x040fe40007ffe003 */
[----:B------:R-:W-:-:S05]  /*01c0*/  IADD3 R5, PT, PT, R2, 0xb0f8a, R5 ;  /* 0x000b0f8a02057810 */ /* 0x000fca0007ffe005 */
[----:B------:R-:W-:-:S04]  /*01d0*/  IMAD.WIDE.U32 R4, R5, 0x200000, RZ ;  /* 0x0020000005047825 */ /* 0x000fc800078e00ff */
[----:B------:R-:W-:Y:S01]  /*01e0*/  IMAD.MOV.U32 R7, RZ, RZ, R5 ;  /* 0x000000ffff077224 */ /* 0x000fe200078e0005 */
[----:B------:R-:W-:Y:S01]  /*01f0*/  LOP3.LUT R6, R4, R3, RZ, 0x3c, !PT ;  /* 0x0000000304067212 */ /* 0x000fe200078e3cff */
[----:B------:R-:W-:Y:S02]  /*0200*/  IMAD.MOV.U32 R4, RZ, RZ, 0x0 ;  /* 0x00000000ff047424 */ /* 0x000fe400078e00ff */
[----:B------:R-:W-:Y:S01]  /*0210*/  IMAD.MOV.U32 R5, RZ, RZ, 0x3ca00000 ;  /* 0x3ca00000ff057424 */ /* 0x000fe200078e00ff */
[----:B------:R-:W1:Y:S05]  /*0220*/  I2F.F64.U64 R2, R6 ;  /* 0x0000000600027312 */ /* 0x000e6a0000301800 */
[----:B-1----:R-:W-:Y:S01]  /*0230*/  DFMA R2, R2, R4, 5.5511151231257827021e-17 ;  /* 0x3c9000000202742b */ /* 0x002fe20000000004 */
[----:B0-----:R-:W-:-:S06]  /*0240*/  IMAD.WIDE R4, R0, 0x8, R8 ;  /* 0x0000000800047825 */ /* 0x001fcc00078e0208 */
[----:B------:R-:W-:Y:S01]  /*0250*/  STG.E.64 desc[UR4][R4.64], R2 ;  /* 0x0000000204007986 */ /* 0x000fe2000c101b04 */
[----:B------:R-:W-:Y:S05]  /*0260*/  EXIT ;  /* 0x000000000000794d */ /* 0x000fea0003800000 */
.L_x_6:
        /* <DEDUP_REMOVED lines=9> */
.L_x_22:


//--------------------- .text._Z19setup_random_kernelP17curandStateXORWOWii --------------------------
	.section	.text._Z19setup_random_kernelP17curandStateXORWOWii,"ax",@progbits
	.align	128
        .global         _Z19setup_random_kernelP17curandStateXORWOWii
        .type           _Z19setup_random_kernelP17curandStateXORWOWii,@function
        .size           _Z19setup_random_kernelP17curandStateXORWOWii,(.L_x_23 - _Z19setup_random_kernelP17curandStateXORWOWii)
        .other          _Z19setup_random_kernelP17curandStateXORWOWii,@"STO_CUDA_ENTRY STV_DEFAULT"
_Z19setup_random_kernelP17curandStateXORWOWii:
.text._Z19setup_random_kernelP17curandStateXORWOWii:
        /* <DEDUP_REMOVED lines=8> */
[----:B------:R-:W0:Y:S01]  /*0080*/  LDCU.64 UR4, c[0x0][0x358] ;  /* 0x00006b00ff0477ac */ /* 0x000e220008000a00 */
[----:B------:R-:W-:Y:S01]  /*0090*/  CS2R R2, SR_CLOCKLO ;  /* 0x0000000000027805 */ /* 0x000fe20000015000 */
[----:B------:R-:W1:Y:S05]  /*00a0*/  LDC.64 R6, c[0x0][0x380] ;  /* 0x0000e000ff067b82 */ /* 0x000e6a0000000a00 */
[----:B------:R-:W-:Y:S01]  /*00b0*/  LOP3.LUT R0, R2, 0xaad26b49, RZ, 0x3c, !PT ;  /* 0xaad26b4902007812 */ /* 0x000fe200078e3cff */
[----:B------:R-:W-:Y:S01]  /*00c0*/  BSSY.RECONVERGENT B0, `(.L_x_7) ;  /* 0x00000e0000007945 */ /* 0x000fe20003800200 */
[----:B------:R-:W-:Y:S02]  /*00d0*/  LOP3.LUT R2, R3, 0xf7dcefdd, RZ, 0x3c, !PT ;  /* 0xf7dcefdd03027812 */ /* 0x000fe400078e3cff */
[----:B------:R-:W-:Y:S01]  /*00e0*/  ISETP.NE.AND P0, PT, R13, RZ, PT ;  /* 0x000000ff0d00720c */ /* 0x000fe20003f05270 */
[----:B------:R-:W-:-:S02]  /*00f0*/  IMAD R0, R0, 0x4182bed5, RZ ;  /* 0x4182bed500007824 */ /* 0x000fc400078e02ff */
[----:B------:R-:W-:Y:S02]  /*0100*/  IMAD R3, R2, -0x658354e5, RZ ;  /* 0x9a7cab1b02037824 */ /* 0x000fe400078e02ff */
[C---:B------:R-:W-:Y:S01]  /*0110*/  VIADD R5, R0.reuse, 0x75bcd15 ;  /* 0x075bcd1500057836 */ /* 0x040fe20000000000 */
[C---:B------:R-:W-:Y:S01]  /*0120*/  LOP3.LUT R8, R0.reuse, 0x159a55e5, RZ, 0x3c, !PT ;  /* 0x159a55e500087812 */ /* 0x040fe200078e3cff */
[C---:B------:R-:W-:Y:S01]  /*0130*/  VIADD R11, R0.reuse, 0x583f19 ;  /* 0x00583f19000b7836 */ /* 0x040fe20000000000 */
[----:B------:R-:W-:Y:S01]  /*0140*/  IADD3 R4, PT, PT, R0, 0x64f0c9, R3 ;  /* 0x0064f0c900047810 */ /* 0x000fe20007ffe003 */
[C---:B------:R-:W-:Y:S01]  /*0150*/  VIADD R9, R3.reuse, 0x1f123bb5 ;  /* 0x1f123bb503097836 */ /* 0x040fe20000000000 */
[----:B------:R-:W-:Y:S01]  /*0160*/  LOP3.LUT R10, R3, 0x5491333, RZ, 0x3c, !PT ;  /* 0x05491333030a7812 */ /* 0x000fe200078e3cff */
[----:B-1----:R-:W-:-:S05]  /*0170*/  IMAD.WIDE R6, R13, 0x30, R6 ;  /* 0x000000300d067825 */ /* 0x002fca00078e0206 */
[----:B0-----:R0:W-:Y:S04]  /*0180*/  STG.E.64 desc[UR4][R6.64], R4 ;  /* 0x0000000406007986 */ /* 0x0011e8000c101b04 */
[----:B------:R0:W-:Y:S04]  /*0190*/  STG.E.64 desc[UR4][R6.64+0x8], R8 ;  /* 0x0000080806007986 */ /* 0x0001e8000c101b04 */
[----:B------:R0:W-:Y:S01]  /*01a0*/  STG.E.64 desc[UR4][R6.64+0x10], R10 ;  /* 0x0000100a06007986 */ /* 0x0001e2000c101b04 */
[----:B------:R-:W-:Y:S05]  /*01b0*/  @!P0 BRA `(.L_x_8) ;  /* 0x0000000c00408947 */ /* 0x000fea0003800000 */
[----:B------:R-:W-:Y:S01]  /*01c0*/  SHF.R.S32.HI R0, RZ, 0x1f, R13 ;  /* 0x0000001fff007819 */ /* 0x000fe2000001140d */
[----:B------:R-:W-:-:S07]  /*01d0*/  IMAD.MOV.U32 R12, RZ, RZ, RZ ;  /* 0x000000ffff0c7224 */ /* 0x000fce00078e00ff */
.L_x_14:
[----:B-1----:R-:W-:Y:S01]  /*01e0*/  LOP3.LUT R2, R13, 0x3, RZ, 0xc0, !PT ;  /* 0x000000030d027812 */ /* 0x002fe200078ec0ff */
[----:B------:R-:W-:Y:S03]  /*01f0*/  BSSY.RECONVERGENT B1, `(.L_x_9) ;  /* 0x00000c6000017945 */ /* 0x000fe60003800200 */
[----:B------:R-:W-:-:S04]  /*0200*/  ISETP.NE.U32.AND P0, PT, R2, RZ, PT ;  /* 0x000000ff0200720c */ /* 0x000fc80003f05070 */
[----:B------:R-:W-:-:S13]  /*0210*/  ISETP.NE.AND.EX P0, PT, RZ, RZ, PT, P0 ;  /* 0x000000ffff00720c */ /* 0x000fda0003f05300 */
[----:B------:R-:W-:Y:S05]  /*0220*/  @!P0 BRA `(.L_x_10) ;  /* 0x0000000c00088947 */ /* 0x000fea0003800000 */
[----:B0-----:R-:W0:Y:S01]  /*0230*/  LDC.64 R8, c[0x4][RZ] ;  /* 0x01000000ff087b82 */ /* 0x001e220000000a00 */
[----:B------:R-:W-:Y:S02]  /*0240*/  IMAD.MOV.U32 R14, RZ, RZ, RZ ;  /* 0x000000ffff0e7224 */ /* 0x000fe400078e00ff */
[----:B0-----:R-:W-:-:S07]  /*0250*/  IMAD.WIDE.U32 R8, R12, 0xc80, R8 ;  /* 0x00000c800c087825 */ /* 0x001fce00078e0008 */
.L_x_13:
[----:B-1----:R-:W-:Y:S01]  /*0260*/  IMAD.MOV.U32 R15, RZ, RZ, RZ ;  /* 0x000000ffff0f7224 */ /* 0x002fe200078e00ff */
[----:B------:R-:W-:Y:S01]  /*0270*/  CS2R R2, SRZ ;  /* 0x0000000000027805 */ /* 0x000fe2000001ff00 */
[----:B------:R-:W-:Y:S01]  /*0280*/  IMAD.MOV.U32 R17, RZ, RZ, RZ ;  /* 0x000000ffff117224 */ /* 0x000fe200078e00ff */
[----:B------:R-:W-:-:S07]  /*0290*/  CS2R R4, SRZ ;  /* 0x0000000000047805 */ /* 0x000fce000001ff00 */
.L_x_12:
[----:B------:R-:W-:-:S05]  /*02a0*/  IMAD.WIDE.U32 R10, R17, 0x4, R6 ;  /* 0x00000004110a7825 */ /* 0x000fca00078e0006 */
[----:B------:R0:W5:Y:S01]  /*02b0*/  LDG.E R16, desc[UR4][R10.64+0x4] ;  /* 0x000004040a107981 */ /* 0x000162000c1e1900 */
[----:B------:R-:W-:-:S07]  /*02c0*/  IMAD.MOV.U32 R19, RZ, RZ, RZ ;  /* 0x000000ffff137224 */ /* 0x000fce00078e00ff */
.L_x_11:
[----:B-----5:R-:W-:Y:S01]  /*02d0*/  SHF.R.U32.HI R24, RZ, R19, R16 ;  /* 0x00000013ff187219 */ /* 0x020fe20000011610 */
[----:B0-----:R-:W-:-:S03]  /*02e0*/  IMAD.SHL.U32 R10, R17, 0x20, RZ ;  /* 0x00000020110a7824 */ /* 0x001fc600078e00ff */
[----:B------:R-:W-:Y:S01]  /*02f0*/  LOP3.LUT R11, R24, 0x1, RZ, 0xc0, !PT ;  /* 0x00000001180b7812 */ /* 0x000fe200078ec0ff */
[----:B------:R-:W-:-:S03]  /*0300*/  IMAD.IADD R10, R10, 0x1, R19 ;  /* 0x000000010a0a7824 */ /* 0x000fc600078e0213 */
[----:B------:R-:W-:Y:S01]  /*0310*/  ISETP.NE.U32.AND P0, PT, R11, 0x1, PT ;  /* 0x000000010b00780c */ /* 0x000fe20003f05070 */
[----:B------:R-:W-:-:S03]  /*0320*/  IMAD R11, R10, 0x5, RZ ;  /* 0x000000050a0b7824 */ /* 0x000fc600078e02ff */
[----:B------:R-:W-:Y:S01]  /*0330*/  R2P PR, R24, 0x7e ;  /* 0x0000007e18007804 */ /* 0x000fe20000000000 */
[----:B------:R-:W-:-:S08]  /*0340*/  IMAD.WIDE.U32 R10, R11, 0x4, R8 ;  /* 0x000000040b0a7825 */ /* 0x000fd000078e0008 */
[----:B------:R-:W2:Y:S04]  /*0350*/  @!P0 LDG.E R18, desc[UR4][R10.64] ;  /* 0x000000040a128981 */ /* 0x000ea8000c1e1900 */
[----:B------:R-:W3:Y:S04]  /*0360*/  @!P0 LDG.E R20, desc[UR4][R10.64+0x10] ;  /* 0x000010040a148981 */ /* 0x000ee8000c1e1900 */
[----:B------:R-:W4:Y:S04]  /*0370*/  @P1 LDG.E R22, desc[UR4][R10.64+0x14] ;  /* 0x000014040a161981 */ /* 0x000f28000c1e1900 */
[----:B------:R-:W4:Y:S04]  /*0380*/  @P2 LDG.E R26, desc[UR4][R10.64+0x28] ;  /* 0x000028040a1a2981 */ /* 0x000f28000c1e1900 */
[----:B------:R-:W4:Y:S04]  /*0390*/  @!P0 LDG.E R21, desc[UR4][R10.64+0x4] ;  /* 0x000004040a158981 */ /* 0x000f28000c1e1900 */
[----:B------:R-:W4:Y:S04]  /*03a0*/  @!P0 LDG.E R23, desc[UR4][R10.64+0xc] ;  /* 0x00000c040a178981 */ /* 0x000f28000c1e1900 */
[----:B------:R-:W4:Y:S04]  /*03b0*/  @P1 LDG.E R25, desc[UR4][R10.64+0x18] ;  /* 0x000018040a191981 */ /* 0x000f28000c1e1900 */
[----:B------:R-:W4:Y:S04]  /*03c0*/  @P3 LDG.E R28, desc[UR4][R10.64+0x3c] ;  /* 0x00003c040a1c3981 */ /* 0x000f28000c1e1900 */
[----:B------:R-:W4:Y:S01]  /*03d0*/  @P6 LDG.E R27, desc[UR4][R10.64+0x7c] ;  /* 0x00007c040a1b6981 */ /* 0x000f22000c1e1900 */
[----:B--2---:R-:W-:-:S03]  /*03e0*/  @!P0 LOP3.LUT R15, R15, R18, RZ, 0x3c, !PT ;  /* 0x000000120f0f8212 */ /* 0x004fc600078e3cff */
[----:B------:R-:W2:Y:S01]  /*03f0*/  @!P0 LDG.E R18, desc[UR4][R10.64+0x8] ;  /* 0x000008040a128981 */ /* 0x000ea2000c1e1900 */
[----:B---3--:R-:W-:-:S03]  /*0400*/  @!P0 LOP3.LUT R3, R3, R20, RZ, 0x3c, !PT ;  /* 0x0000001403038212 */ /* 0x008fc600078e3cff */
[----:B------:R-:W3:Y:S01]  /*0410*/  @P1 LDG.E R20, desc[UR4][R10.64+0x24] ;  /* 0x000024040a141981 */ /* 0x000ee2000c1e1900 */
[----:B----4-:R-:W-:-:S03]  /*0420*/  @P1 LOP3.LUT R15, R15, R22, RZ, 0x3c, !PT ;  /* 0x000000160f0f1212 */ /* 0x010fc600078e3cff */
[----:B------:R-:W4:Y:S01]  /*0430*/  @P2 LDG.E R22, desc[UR4][R10.64+0x38] ;  /* 0x000038040a162981 */ /* 0x000f22000c1e1900 */
[----:B------:R-:W-:-:S03]  /*0440*/  @P2 LOP3.LUT R15, R15, R26, RZ, 0x3c, !PT ;  /* 0x0000001a0f0f2212 */ /* 0x000fc600078e3cff */
[----:B------:R-:W4:Y:S01]  /*0450*/  @P4 LDG.E R26, desc[UR4][R10.64+0x50] ;  /* 0x000050040a1a4981 */ /* 0x000f22000c1e1900 */
[----:B------:R-:W-:-:S03]  /*0460*/  @!P0 LOP3.LUT R4, R4, R21, RZ, 0x3c, !PT ;  /* 0x0000001504048212 */ /* 0x000fc600078e3cff */
[----:B------:R-:W4:Y:S01]  /*0470*/  @P1 LDG.E R21, desc[UR4][R10.64+0x20] ;  /* 0x000020040a151981 */ /* 0x000f22000c1e1900 */
[----:B------:R-:W-:-:S03]  /*0480*/  @!P0 LOP3.LUT R2, R2, R23, RZ, 0x3c, !PT ;  /* 0x0000001702028212 */ /* 0x000fc600078e3cff */
[----:B------:R-:W4:Y:S01]  /*0490*/  @P2 LDG.E R23, desc[UR4][R10.64+0x2c] ;  /* 0x00002c040a172981 */ /* 0x000f22000c1e1900 */
[----:B------:R-:W-:-:S03]  /*04a0*/  @P1 LOP3.LUT R4, R4, R25, RZ, 0x3c, !PT ;  /* 0x0000001904041212 */ /* 0x000fc600078e3cff */
[----:B------:R-:W4:Y:S01]  /*04b0*/  @P2 LDG.E R25, desc[UR4][R10.64+0x34] ;  /* 0x000034040a192981 */ /* 0x000f22000c1e1900 */
[----:B--2---:R-:W-:-:S03]  /*04c0*/  @!P0 LOP3.LUT R5, R5, R18, RZ, 0x3c, !PT ;  /* 0x0000001205058212 */ /* 0x004fc600078e3cff */
[----:B------:R-:W2:Y:S01]  /*04d0*/  @P1 LDG.E R18, desc[UR4][R10.64+0x1c] ;  /* 0x00001c040a121981 */ /* 0x000ea2000c1e1900 */
[----:B---3--:R-:W-:-:S03]  /*04e0*/  @P1 LOP3.LUT R3, R3, R20, RZ, 0x3c, !PT ;  /* 0x0000001403031212 */ /* 0x008fc600078e3cff */
[----:B------:R-:W3:Y:S01]  /*04f0*/  @P2 LDG.E R20, desc[UR4][R10.64+0x30] ;  /* 0x000030040a142981 */ /* 0x000ee2000c1e1900 */
[----:B----4-:R-:W-:-:S03]  /*0500*/  @P2 LOP3.LUT R3, R3, R22, RZ, 0x3c, !PT ;  /* 0x0000001603032212 */ /* 0x010fc600078e3cff */
[----:B------:R-:W4:Y:S01]  /*0510*/  @P3 LDG.E R22, desc[UR4][R10.64+0x4c] ;  /* 0x00004c040a163981 */ /* 0x000f22000c1e1900 */
[----:B------:R-:W-:-:S04]  /*0520*/  @P3 LOP3.LUT R15, R15, R28, RZ, 0x3c, !PT ;  /* 0x0000001c0f0f3212 */ /* 0x000fc800078e3cff */
[----:B------:R-:W-:Y:S02]  /*0530*/  @P4 LOP3.LUT R15, R15, R26, RZ, 0x3c, !PT ;  /* 0x0000001a0f0f4212 */ /* 0x000fe400078e3cff */
[----:B------:R-:W-:Y:S01]  /*0540*/  @P1 LOP3.LUT R2, R2, R21, RZ, 0x3c, !PT ;  /* 0x0000001502021212 */ /* 0x000fe200078e3cff */
[----:B------:R-:W4:Y:S04]  /*0550*/  @P5 LDG.E R26, desc[UR4][R10.64+0x64] ;  /* 0x000064040a1a5981 */ /* 0x000f28000c1e1900 */
[----:B------:R-:W4:Y:S01]  /*0560*/  @P3 LDG.E R21, desc[UR4][R10.64+0x40] ;  /* 0x000040040a153981 */ /* 0x000f22000c1e1900 */
[----:B------:R-:W-:Y:S02]  /*0570*/  @P2 LOP3.LUT R4, R4, R23, RZ, 0x3c, !PT ;  /* 0x0000001704042212 */ /* 0x000fe400078e3cff */
[----:B------:R-:W-:Y:S01]  /*0580*/  @P2 LOP3.LUT R2, R2, R25, RZ, 0x3c, !PT ;  /* 0x0000001902022212 */ /* 0x000fe200078e3cff */
[----:B------:R-:W4:Y:S04]  /*0590*/  @P3 LDG.E R23, desc[UR4][R10.64+0x48] ;  /* 0x000048040a173981 */ /* 0x000f28000c1e1900 */
[----:B------:R-:W4:Y:S01]  /*05a0*/  @P4 LDG.E R25, desc[UR4][R10.64+0x54] ;  /* 0x000054040a194981 */ /* 0x000f22000c1e1900 */
[----:B--2---:R-:W-:-:S03]  /*05b0*/  @P1 LOP3.LUT R5, R5, R18, RZ, 0x3c, !PT ;  /* 0x0000001205051212 */ /* 0x004fc600078e3cff */
[----:B------:R-:W2:Y:S01]  /*05c0*/  @P3 LDG.E R18, desc[UR4][R10.64+0x44] ;  /* 0x000044040a123981 */ /* 0x000ea2000c1e1900 */
[----:B---3--:R-:W-:-:S03]  /*05d0*/  @P2 LOP3.LUT R5, R5, R20, RZ, 0x3c, !PT ;  /* 0x0000001405052212 */ /* 0x008fc600078e3cff */
[----:B------:R-:W3:Y:S01]  /*05e0*/  @P4 LDG.E R20, desc[UR4][R10.64+0x58] ;  /* 0x000058040a144981 */ /* 0x000ee2000c1e1900 */
[----:B----4-:R-:W-:-:S03]  /*05f0*/  @P3 LOP3.LUT R3, R3, R22, RZ, 0x3c, !PT ;  /* 0x0000001603033212 */ /* 0x010fc600078e3cff */
[----:B------:R-:W4:Y:S01]  /*0600*/  @P4 LDG.E R22, desc[UR4][R10.64+0x60] ;  /* 0x000060040a164981 */ /* 0x000f22000c1e1900 */
[----:B------:R-:W-:Y:S02]  /*0610*/  LOP3.LUT P0, RZ, R24, 0x80, RZ, 0xc0, !PT ;  /* 0x0000008018ff7812 */ /* 0x000fe4000780c0ff */
[----:B------:R-:W-:Y:S02]  /*0620*/  @P5 LOP3.LUT R15, R15, R26, RZ, 0x3c, !PT ;  /* 0x0000001a0f0f5212 */ /* 0x000fe400078e3cff */
[----:B------:R-:W4:Y:S01]  /*0630*/  @P6 LDG.E R26, desc[UR4][R10.64+0x78] ;  /* 0x000078040a1a6981 */ /* 0x000f22000c1e1900 */
[----:B------:R-:W-:-:S03]  /*0640*/  @P3 LOP3.LUT R4, R4, R21, RZ, 0x3c, !PT ;  /* 0x0000001504043212 */ /* 0x000fc600078e3cff */
[----:B------:R-:W4:Y:S01]  /*0650*/  @P4 LDG.E R21, desc[UR4][R10.64+0x5c] ;  /* 0x00005c040a154981 */ /* 0x000f22000c1e1900 */
[----:B------:R-:W-:-:S03]  /*0660*/  @P3 LOP3.LUT R2, R2, R23, RZ, 0x3c, !PT ;  /* 0x0000001702023212 */ /* 0x000fc600078e3cff */
[----:B------:R-:W4:Y:S01]  /*0670*/  @P5 LDG.E R23, desc[UR4][R10.64+0x68] ;  /* 0x000068040a175981 */ /* 0x000f22000c1e1900 */
[----:B------:R-:W-:-:S03]  /*0680*/  @P4 LOP3.LUT R4, R4, R25, RZ, 0x3c, !PT ;  /* 0x0000001904044212 */ /* 0x000fc600078e3cff */
[----:B------:R-:W4:Y:S01]  /*0690*/  @P5 LDG.E R25, desc[UR4][R10.64+0x70] ;  /* 0x000070040a195981 */ /* 0x000f22000c1e1900 */
[----:B--2---:R-:W-:-:S03]  /*06a0*/  @P3 LOP3.LUT R5, R5, R18, RZ, 0x3c, !PT ;  /* 0x0000001205053212 */ /* 0x004fc600078e3cff */
[----:B------:R-:W2:Y:S01]  /*06b0*/  @P5 LDG.E R18, desc[UR4][R10.64+0x6c] ;  /* 0x00006c040a125981 */ /* 0x000ea2000c1e1900 */
[----:B---3--:R-:W-:-:S03]  /*06c0*/  @P4 LOP3.LUT R5, R5, R20, RZ, 0x3c, !PT ;  /* 0x0000001405054212 */ /* 0x008fc600078e3cff */
[----:B------:R-:W3:Y:S01]  /*06d0*/  @P5 LDG.E R20, desc[UR4][R10.64+0x74] ;  /* 0x000074040a145981 */ /* 0x000ee2000c1e1900 */
[----:B----4-:R-:W-:-:S03]  /*06e0*/  @P4 LOP3.LUT R3, R3, R22, RZ, 0x3c, !PT ;  /* 0x0000001603034212 */ /* 0x010fc600078e3cff */
[----:B------:R-:W4:Y:S01]  /*06f0*/  @P0 LDG.E R22, desc[UR4][R10.64+0x8c] ;  /* 0x00008c040a160981 */ /* 0x000f22000c1e1900 */
[----:B------:R-:W-:-:S03]  /*0700*/  @P6 LOP3.LUT R15, R15, R26, RZ, 0x3c, !PT ;  /* 0x0000001a0f0f6212 */ /* 0x000fc600078e3cff */
        /* <DEDUP_REMOVED lines=13> */
[----:B------:R-:W-:Y:S02]  /*07e0*/  @P6 LOP3.LUT R4, R4, R27, RZ, 0x3c, !PT ;  /* 0x0000001b04046212 */ /* 0x000fe400078e3cff */
[----:B------:R-:W-:Y:S02]  /*07f0*/  @P6 LOP3.LUT R2, R2, R21, RZ, 0x3c, !PT ;  /* 0x0000001502026212 */ /* 0x000fe400078e3cff */
[----:B------:R-:W-:Y:S02]  /*0800*/  @P0 LOP3.LUT R4, R4, R23, RZ, 0x3c, !PT ;  /* 0x0000001704040212 */ /* 0x000fe400078e3cff */
[----:B------:R-:W-:Y:S02]  /*0810*/  @P0 LOP3.LUT R2, R2, R25, RZ, 0x3c, !PT ;  /* 0x0000001902020212 */ /* 0x000fe400078e3cff */
[----:B--2---:R-:W-:Y:S02]  /*0820*/  @P6 LOP3.LUT R5, R5, R18, RZ, 0x3c, !PT ;  /* 0x0000001205056212 */ /* 0x004fe400078e3cff */
[----:B---3--:R-:W-:-:S02]  /*0830*/  @P6 LOP3.LUT R3, R3, R20, RZ, 0x3c, !PT ;  /* 0x0000001403036212 */ /* 0x008fc400078e3cff */
[----:B----4-:R-:W-:Y:S02]  /*0840*/  @P0 LOP3.LUT R5, R5, R22, RZ, 0x3c, !PT ;  /* 0x0000001605050212 */ /* 0x010fe400078e3cff */
[----:B------:R-:W-:Y:S02]  /*0850*/  @P0 LOP3.LUT R3, R3, R26, RZ, 0x3c, !PT ;  /* 0x0000001a03030212 */ /* 0x000fe400078e3cff */
[----:B------:R-:W-:-:S13]  /*0860*/  R2P PR, R24.B1, 0x7f ;  /* 0x0000007f18007804 */ /* 0x000fda0000001000 */
[----:B------:R-:W2:Y:S04]  /*0870*/  @P0 LDG.E R18, desc[UR4][R10.64+0xa0] ;  /* 0x0000a0040a120981 */ /* 0x000ea8000c1e1900 */
[----:B------:R-:W3:Y:S04]  /*0880*/  @P1 LDG.E R22, desc[UR4][R10.64+0xb4] ;  /* 0x0000b4040a161981 */ /* 0x000ee8000c1e1900 */
[----:B------:R-:W4:Y:S04]  /*0890*/  @P2 LDG.E R26, desc[UR4][R10.64+0xc8] ;  /* 0x0000c8040a1a2981 */ /* 0x000f28000c1e1900 */
[----:B------:R-:W4:Y:S04]  /*08a0*/  @P3 LDG.E R28, desc[UR4][R10.64+0xdc] ;  /* 0x0000dc040a1c3981 */ /* 0x000f28000c1e1900 */
[----:B------:R-:W4:Y:S04]  /*08b0*/  @P0 LDG.E R23, desc[UR4][R10.64+0xa4] ;  /* 0x0000a4040a170981 */ /* 0x000f28000c1e1900 */
[----:B------:R-:W4:Y:S04]  /*08c0*/  @P0 LDG.E R20, desc[UR4][R10.64+0xa8] ;  /* 0x0000a8040a140981 */ /* 0x000f28000c1e1900 */
[----:B------:R-:W4:Y:S04]  /*08d0*/  @P4 LDG.E R25, desc[UR4][R10.64+0xf0] ;  /* 0x0000f0040a194981 */ /* 0x000f28000c1e1900 */
        /* <DEDUP_REMOVED lines=21> */
[----:B------:R-:W-:Y:S02]  /*0a30*/  LOP3.LUT P0, RZ, R24, 0x8000, RZ, 0xc0, !PT ;  /* 0x0000800018ff7812 */ /* 0x000fe4000780c0ff */
[----:B----4-:R-:W-:Y:S01]  /*0a40*/  @P5 LOP3.LUT R15, R15, R26, RZ, 0x3c, !PT ;  /* 0x0000001a0f0f5212 */ /* 0x010fe200078e3cff */
[----:B------:R-:W4:Y:S04]  /*0a50*/  @P3 LDG.E R24, desc[UR4][R10.64+0xe4] ;  /* 0x0000e4040a183981 */ /* 0x000f28000c1e1900 */
[----:B------:R-:W2:Y:S01]  /*0a60*/  @P6 LDG.E R26, desc[UR4][R10.64+0x118] ;  /* 0x000118040a1a6981 */ /* 0x000ea2000c1e1900 */
        /* <DEDUP_REMOVED lines=8> */
[----:B---3--:R-:W-:-:S03]  /*0af0*/  @P2 LOP3.LUT R3, R3, R22, RZ, 0x3c, !PT ;  /* 0x0000001603032212 */ /* 0x008fc600078e3cff */
[----:B------:R-:W3:Y:S01]  /*0b00*/  @P4 LDG.E R22, desc[UR4][R10.64+0x100] ;  /* 0x000100040a164981 */ /* 0x000ee2000c1e1900 */
[----:B--2---:R-:W-:-:S03]  /*0b10*/  @P6 LOP3.LUT R15, R15, R26, RZ, 0x3c, !PT ;  /* 0x0000001a0f0f6212 */ /* 0x004fc600078e3cff */
[----:B------:R-:W2:Y:S01]  /*0b20*/  @P0 LDG.E R26, desc[UR4][R10.64+0x12c] ;  /* 0x00012c040a1a0981 */ /* 0x000ea2000c1e1900 */
[----:B----4-:R-:W-:-:S03]  /*0b30*/  @P2 LOP3.LUT R2, R2, R23, RZ, 0x3c, !PT ;  /* 0x0000001702022212 */ /* 0x010fc600078e3cff */
[----:B------:R-:W4:Y:S01]  /*0b40*/  @P4 LDG.E R23, desc[UR4][R10.64+0xfc] ;  /* 0x0000fc040a174981 */ /* 0x000f22000c1e1900 */
[----:B------:R-:W-:-:S03]  /*0b50*/  @P2 LOP3.LUT R5, R5, R20, RZ, 0x3c, !PT ;  /* 0x0000001405052212 */ /* 0x000fc600078e3cff */
[----:B------:R-:W4:Y:S01]  /*0b60*/  @P4 LDG.E R20, desc[UR4][R10.64+0xf8] ;  /* 0x0000f8040a144981 */ /* 0x000f22000c1e1900 */
[----:B------:R-:W-:Y:S02]  /*0b70*/  @P3 LOP3.LUT R2, R2, R27, RZ, 0x3c, !PT ;  /* 0x0000001b02023212 */ /* 0x000fe400078e3cff */
[----:B------:R-:W-:Y:S01]  /*0b80*/  @P3 LOP3.LUT R4, R4, R25, RZ, 0x3c, !PT ;  /* 0x0000001904043212 */ /* 0x000fe200078e3cff */
[----:B------:R-:W4:Y:S01]  /*0b90*/  @P5 LDG.E R27, desc[UR4][R10.64+0x110] ;  /* 0x000110040a1b5981 */ /* 0x000f22000c1e1900 */
[----:B------:R-:W-:-:S03]  /*0ba0*/  @P3 LOP3.LUT R5, R5, R24, RZ, 0x3c, !PT ;  /* 0x0000001805053212 */ /* 0x000fc600078e3cff */
[----:B------:R-:W4:Y:S04]  /*0bb0*/  @P5 LDG.E R25, desc[UR4][R10.64+0x108] ;  /* 0x000108040a195981 */ /* 0x000f28000c1e1900 */
        /* <DEDUP_REMOVED lines=19> */
[----:B------:R-:W-:-:S05]  /*0cf0*/  VIADD R19, R19, 0x10 ;  /* 0x0000001013137836 */ /* 0x000fca0000000000 */
[----:B------:R-:W-:Y:S02]  /*0d00*/  ISETP.NE.AND P1, PT, R19, 0x20, PT ;  /* 0x000000201300780c */ /* 0x000fe40003f25270 */
[----:B------:R-:W-:Y:S02]  /*0d10*/  @P5 LOP3.LUT R3, R3, R18, RZ, 0x3c, !PT ;  /* 0x0000001203035212 */ /* 0x000fe400078e3cff */
[----:B------:R-:W-:Y:S02]  /*0d20*/  @P6 LOP3.LUT R4, R4, R21, RZ, 0x3c, !PT ;  /* 0x0000001504046212 */ /* 0x000fe400078e3cff */
[----:B---3--:R-:W-:-:S04]  /*0d30*/  @P6 LOP3.LUT R3, R3, R22, RZ, 0x3c, !PT ;  /* 0x0000001603036212 */ /* 0x008fc800078e3cff */
[----:B--2---:R-:W-:Y:S02]  /*0d40*/  @P0 LOP3.LUT R3, R3, R26, RZ, 0x3c, !PT ;  /* 0x0000001a03030212 */ /* 0x004fe400078e3cff */
[----:B----4-:R-:W-:Y:S02]  /*0d50*/  @P6 LOP3.LUT R2, R2, R23, RZ, 0x3c, !PT ;  /* 0x0000001702026212 */ /* 0x010fe400078e3cff */
[----:B------:R-:W-:Y:S02]  /*0d60*/  @P6 LOP3.LUT R5, R5, R20, RZ, 0x3c, !PT ;  /* 0x0000001405056212 */ /* 0x000fe400078e3cff */
[----:B------:R-:W-:Y:S02]  /*0d70*/  @P0 LOP3.LUT R2, R2, R27, RZ, 0x3c, !PT ;  /* 0x0000001b02020212 */ /* 0x000fe400078e3cff */
[----:B------:R-:W-:Y:S02]  /*0d80*/  @P0 LOP3.LUT R4, R4, R25, RZ, 0x3c, !PT ;  /* 0x0000001904040212 */ /* 0x000fe400078e3cff */
[----:B------:R-:W-:Y:S01]  /*0d90*/  @P0 LOP3.LUT R5, R5, R24, RZ, 0x3c, !PT ;  /* 0x0000001805050212 */ /* 0x000fe200078e3cff */
[----:B------:R-:W-:Y:S06]  /*0da0*/  @P1 BRA `(.L_x_11) ;  /* 0xfffffff400481947 */ /* 0x000fec000383ffff */
[----:B------:R-:W-:-:S05]  /*0db0*/  VIADD R17, R17, 0x1 ;  /* 0x0000000111117836 */ /* 0x000fca0000000000 */
[----:B------:R-:W-:-:S13]  /*0dc0*/  ISETP.NE.AND P0, PT, R17, 0x5, PT ;  /* 0x000000051100780c */ /* 0x000fda0003f05270 */
[----:B------:R-:W-:Y:S05]  /*0dd0*/  @P0 BRA `(.L_x_12) ;  /* 0xfffffff400300947 */ /* 0x000fea000383ffff */
[----:B------:R1:W-:Y:S01]  /*0de0*/  STG.E.64 desc[UR4][R6.64+0x8], R4 ;  /* 0x0000080406007986 */ /* 0x0003e2000c101b04 */
[----:B------:R-:W-:Y:S01]  /*0df0*/  VIADD R14, R14, 0x1 ;  /* 0x000000010e0e7836 */ /* 0x000fe20000000000 */
[----:B------:R-:W-:Y:S02]  /*0e00*/  LOP3.LUT R11, R13, 0x3, RZ, 0xc0, !PT ;  /* 0x000000030d0b7812 */ /* 0x000fe400078ec0ff */
[----:B------:R1:W-:Y:S02]  /*0e10*/  STG.E.64 desc[UR4][R6.64+0x10], R2 ;  /* 0x0000100206007986 */ /* 0x0003e4000c101b04 */
[----:B------:R-:W-:Y:S02]  /*0e20*/  ISETP.GE.U32.AND P0, PT, R14, R11, PT ;  /* 0x0000000b0e00720c */ /* 0x000fe40003f06070 */
[----:B------:R1:W-:Y:S11]  /*0e30*/  STG.E desc[UR4][R6.64+0x4], R15 ;  /* 0x0000040f06007986 */ /* 0x0003f6000c101904 */
[----:B------:R-:W-:Y:S05]  /*0e40*/  @!P0 BRA `(.L_x_13) ;  /* 0xfffffff400048947 */ /* 0x000fea000383ffff */
.L_x_10:
[----:B------:R-:W-:Y:S05]  /*0e50*/  BSYNC.RECONVERGENT B1 ;  /* 0x0000000000017941 */ /* 0x000fea0003800200 */
.L_x_9:
[C---:B------:R-:W-:Y:S01]  /*0e60*/  ISETP.GT.U32.AND P0, PT, R13.reuse, 0x3, PT ;  /* 0x000000030d00780c */ /* 0x040fe20003f04070 */
[----:B------:R-:W-:Y:S01]  /*0e70*/  VIADD R12, R12, 0x1 ;  /* 0x000000010c0c7836 */ /* 0x000fe20000000000 */
[--C-:B------:R-:W-:Y:S02]  /*0e80*/  SHF.R.U64 R13, R13, 0x2, R0.reuse ;  /* 0x000000020d0d7819 */ /* 0x100fe40000001200 */
[----:B------:R-:W-:Y:S02]  /*0e90*/  ISETP.GT.U32.AND.EX P0, PT, R0, RZ, PT, P0 ;  /* 0x000000ff0000720c */ /* 0x000fe40003f04100 */
[----:B------:R-:W-:-:S11]  /*0ea0*/  SHF.R.U32.HI R0, RZ, 0x2, R0 ;  /* 0x00000002ff007819 */ /* 0x000fd60000011600 */
[----:B------:R-:W-:Y:S05]  /*0eb0*/  @P0 BRA `(.L_x_14) ;  /* 0xfffffff000c80947 */ /* 0x000fea000383ffff */
.L_x_8:
[----:B------:R-:W-:Y:S05]  /*0ec0*/  BSYNC.RECONVERGENT B0 ;  /* 0x0000000000007941 */ /* 0x000fea0003800200 */
.L_x_7:
[----:B------:R-:W-:Y:S04]  /*0ed0*/  STG.E.64 desc[UR4][R6.64+0x18], RZ ;  /* 0x000018ff06007986 */ /* 0x000fe8000c101b04 */
[----:B------:R-:W-:Y:S04]  /*0ee0*/  STG.E desc[UR4][R6.64+0x20], RZ ;  /* 0x000020ff06007986 */ /* 0x000fe8000c101904 */
[----:B------:R-:W-:Y:S01]  /*0ef0*/  STG.E.64 desc[UR4][R6.64+0x28], RZ ;  /* 0x000028ff06007986 */ /* 0x000fe2000c101b04 */
[----:B------:R-:W-:Y:S05]  /*0f00*/  EXIT ;  /* 0x000000000000794d */ /* 0x000fea0003800000 */
.L_x_15:
        /* <DEDUP_REMOVED lines=15> */
.L_x_23:


//--------------------- .nv.global.init           --------------------------
	.section	.nv.global.init,"aw",@progbits
	.align	4
.nv.global.init:
	.type		mrg32k3aM1SubSeq,@object
	.size		mrg32k3aM1SubSeq,(mrg32k3aM2SubSeq - mrg32k3aM1SubSeq)
mrg32k3aM1SubSeq:
        /*0000*/ 	.byte	0x0b, 0xcc, 0xee, 0x04, 0x73, 0x29, 0x8b, 0x6f, 0xf6, 0x53, 0x03, 0xf6, 0x23, 0xf6, 0xea, 0xda
        /* <DEDUP_REMOVED lines=125> */
	.type		mrg32k3aM2SubSeq,@object
	.size		mrg32k3aM2SubSeq,(mrg32k3aM1 - mrg32k3aM2SubSeq)
mrg32k3aM2SubSeq:
        /* <DEDUP_REMOVED lines=126> */
	.type		mrg32k3aM1,@object
	.size		mrg32k3aM1,(mrg32k3aM1Seq - mrg32k3aM1)
mrg32k3aM1:
        /* <DEDUP_REMOVED lines=144> */
	.type		mrg32k3aM1Seq,@object
	.size		mrg32k3aM1Seq,(mrg32k3aM2 - mrg32k3aM1Seq)
mrg32k3aM1Seq:
        /* <DEDUP_REMOVED lines=144> */
	.type		mrg32k3aM2,@object
	.size		mrg32k3aM2,(mrg32k3aM2Seq - mrg32k3aM2)
mrg32k3aM2:
        /* <DEDUP_REMOVED lines=144> */
	.type		mrg32k3aM2Seq,@object
	.size		mrg32k3aM2Seq,(precalc_xorwow_matrix - mrg32k3aM2Seq)
mrg32k3aM2Seq:
        /* <DEDUP_REMOVED lines=144> */
	.type		precalc_xorwow_matrix,@object
	.size		precalc_xorwow_matrix,(precalc_xorwow_offset_matrix - precalc_xorwow_matrix)
precalc_xorwow_matrix:
        /* <DEDUP_REMOVED lines=6400> */
	.type		precalc_xorwow_offset_matrix,@object
	.size		precalc_xorwow_offset_matrix,(.L_1 - precalc_xorwow_offset_matrix)
precalc_xorwow_offset_matrix:
        /* <DEDUP_REMOVED lines=6400> */
.L_1:


//--------------------- .nv.shared.reserved.0     --------------------------
	.section	.nv.shared.reserved.0,"aw",@nobits
	.weak		__nv_reservedSMEM_offset_0_alias
	.size		__nv_reservedSMEM_offset_0_alias, 0, 64
	.other		__nv_reservedSMEM_offset_0_alias,@"STO_CUDA_RESERVED_SHARED STV_DEFAULT"
__nv_reservedSMEM_offset_0_alias:
	.zero		0
	.zero		64


//--------------------- .nv.constant0._Z11phase_two_dPdS_PiS_P17curandStateXORWOWi --------------------------
	.section	.nv.constant0._Z11phase_two_dPdS_PiS_P17curandStateXORWOWi,"a",@progbits
	.sectionflags	@""
	.align	4
.nv.constant0._Z11phase_two_dPdS_PiS_P17curandStateXORWOWi:
	.zero		940


//--------------------- .nv.constant0._Z14phase_two_bulkPdS_S_P17curandStateXORWOWi --------------------------
	.section	.nv.constant0._Z14phase_two_bulkPdS_S_P17curandStateXORWOWi,"a",@progbits
	.sectionflags	@""
	.align	4
.nv.constant0._Z14phase_two_bulkPdS_S_P17curandStateXORWOWi:
	.zero		932


//--------------------- .nv.constant0._Z14phase_two_fillPdS_S_P17curandStateXORWOWi --------------------------
	.section	.nv.constant0._Z14phase_two_fillPdS_S_P17curandStateXORWOWi,"a",@progbits
	.sectionflags	@""
	.align	4
.nv.constant0._Z14phase_two_fillPdS_S_P17curandStateXORWOWi:
	.zero		932


//--------------------- .nv.constant0._Z11phase_one_jPiS_PdS0_S0_S_P17curandStateXORWOWi --------------------------
	.section	.nv.constant0._Z11phase_one_jPiS_PdS0_S0_S_P17curandStateXORWOWi,"a",@progbits
	.sectionflags	@""
	.align	4
.nv.constant0._Z11phase_one_jPiS_PdS0_S0_S_P17curandStateXORWOWi:
	.zero		956


//--------------------- .nv.constant0._Z11phase_one_iPiPdS0_S0_S_P17curandStateXORWOWi --------------------------
	.section	.nv.constant0._Z11phase_one_iPiPdS0_S0_S_P17curandStateXORWOWi,"a",@progbits
	.sectionflags	@""
	.align	4
.nv.constant0._Z11phase_one_iPiPdS0_S0_S_P17curandStateXORWOWi:
	.zero		948


//--------------------- .nv.constant0._Z15phase_one_shiftPdS_S_PiP17curandStateXORWOWi --------------------------
	.section	.nv.constant0._Z15phase_one_shiftPdS_S_PiP17curandStateXORWOWi,"a",@progbits
	.sectionflags	@""
	.align	4
.nv.constant0._Z15phase_one_shiftPdS_S_PiP17curandStateXORWOWi:
	.zero		940


//--------------------- .nv.constant0._Z16get_random_arrayP17curandStateXORWOWiPd --------------------------
	.section	.nv.constant0._Z16get_random_arrayP17curandStateXORWOWiPd,"a",@progbits
	.sectionflags	@""
	.align	4
.nv.constant0._Z16get_random_arrayP17curandStateXORWOWiPd:
	.zero		920


//--------------------- .nv.constant0._Z19setup_random_kernelP17curandStateXORWOWii --------------------------
	.section	.nv.constant0._Z19setup_random_kernelP17curandStateXORWOWii,"a",@progbits
	.sectionflags	@""
	.align	4
.nv.constant0._Z19setup_random_kernelP17curandStateXORWOWii:
	.zero		912


//--------------------- SYMBOLS --------------------------

	.type		.nv.reservedSmem.offset0,@object
	.size		.nv.reservedSmem.offset0,0x4
